//
// Generated by NVIDIA NVVM Compiler
//
// Compiler Build ID: CL-36424714
// Cuda compilation tools, release 13.0, V13.0.88
// Based on NVVM 20.0.0
//

.version 9.0
.target sm_100
.address_size 64

	// .globl	_Z14dev_convolve_xPcS_Pfiiiii

.visible .entry _Z14dev_convolve_xPcS_Pfiiiii(
	.param .u64 .ptr .align 1 _Z14dev_convolve_xPcS_Pfiiiii_param_0,
	.param .u64 .ptr .align 1 _Z14dev_convolve_xPcS_Pfiiiii_param_1,
	.param .u64 .ptr .align 1 _Z14dev_convolve_xPcS_Pfiiiii_param_2,
	.param .u32 _Z14dev_convolve_xPcS_Pfiiiii_param_3,
	.param .u32 _Z14dev_convolve_xPcS_Pfiiiii_param_4,
	.param .u32 _Z14dev_convolve_xPcS_Pfiiiii_param_5,
	.param .u32 _Z14dev_convolve_xPcS_Pfiiiii_param_6,
	.param .u32 _Z14dev_convolve_xPcS_Pfiiiii_param_7
)
{
	.reg .pred 	%p<11>;
	.reg .b16 	%rs<22>;
	.reg .b32 	%r<28>;
	.reg .b32 	%f<91>;
	.reg .b64 	%rd<33>;

	ld.param.u64 	%rd13, [_Z14dev_convolve_xPcS_Pfiiiii_param_0];
	ld.param.u64 	%rd14, [_Z14dev_convolve_xPcS_Pfiiiii_param_1];
	ld.param.u64 	%rd15, [_Z14dev_convolve_xPcS_Pfiiiii_param_2];
	ld.param.u32 	%r9, [_Z14dev_convolve_xPcS_Pfiiiii_param_4];
	ld.param.u32 	%r11, [_Z14dev_convolve_xPcS_Pfiiiii_param_5];
	ld.param.s32 	%rd5, [_Z14dev_convolve_xPcS_Pfiiiii_param_6];
	ld.param.u32 	%r10, [_Z14dev_convolve_xPcS_Pfiiiii_param_7];
	cvta.to.global.u64 	%rd1, %rd15;
	cvta.to.global.u64 	%rd2, %rd14;
	mov.u32 	%r12, %ntid.y;
	mov.u32 	%r13, %ctaid.y;
	mov.u32 	%r14, %tid.y;
	mad.lo.s32 	%r15, %r12, %r13, %r14;
	cvt.u64.u32 	%rd3, %r15;
	mov.u32 	%r16, %ntid.x;
	mov.u32 	%r17, %ctaid.x;
	mov.u32 	%r18, %tid.x;
	mad.lo.s32 	%r19, %r16, %r17, %r18;
	cvt.u64.u32 	%rd4, %r19;
	setp.ge.u32 	%p1, %r15, %r11;
	setp.ge.u64 	%p2, %rd4, %rd5;
	or.pred  	%p3, %p1, %p2;
	@%p3 bra 	$L__BB0_11;
	setp.gt.s32 	%p4, %r10, 0;
	mov.f32 	%f88, 0f00000000;
	mov.f32 	%f89, %f88;
	mov.f32 	%f90, %f88;
	@%p4 bra 	$L__BB0_2;
	bra.uni 	$L__BB0_10;
$L__BB0_2:
	cvt.s64.s32 	%rd16, %r9;
	mad.lo.s64 	%rd6, %rd16, %rd3, %rd4;
	and.b32  	%r1, %r10, 3;
	setp.lt.u32 	%p5, %r10, 4;
	mov.b32 	%r26, 0;
	mov.f32 	%f88, 0f00000000;
	mov.f32 	%f89, %f88;
	mov.f32 	%f90, %f88;
	@%p5 bra 	$L__BB0_5;
	and.b32  	%r26, %r10, 2147483644;
	neg.s32 	%r25, %r26;
	mad.lo.s64 	%rd17, %rd6, 3, %rd2;
	add.s64 	%rd32, %rd17, 5;
	add.s64 	%rd31, %rd1, 8;
	mov.f32 	%f88, 0f00000000;
$L__BB0_4:
	.pragma "nounroll";
	ld.global.s8 	%rs1, [%rd32+-5];
	cvt.rn.f32.s16 	%f32, %rs1;
	ld.global.f32 	%f33, [%rd31+-8];
	fma.rn.f32 	%f34, %f33, %f32, %f90;
	ld.global.s8 	%rs2, [%rd32+-4];
	cvt.rn.f32.s16 	%f35, %rs2;
	fma.rn.f32 	%f36, %f33, %f35, %f89;
	ld.global.s8 	%rs3, [%rd32+-3];
	cvt.rn.f32.s16 	%f37, %rs3;
	fma.rn.f32 	%f38, %f33, %f37, %f88;
	ld.global.s8 	%rs4, [%rd32+-2];
	cvt.rn.f32.s16 	%f39, %rs4;
	ld.global.f32 	%f40, [%rd31+-4];
	fma.rn.f32 	%f41, %f40, %f39, %f34;
	ld.global.s8 	%rs5, [%rd32+-1];
	cvt.rn.f32.s16 	%f42, %rs5;
	fma.rn.f32 	%f43, %f40, %f42, %f36;
	ld.global.s8 	%rs6, [%rd32];
	cvt.rn.f32.s16 	%f44, %rs6;
	fma.rn.f32 	%f45, %f40, %f44, %f38;
	ld.global.s8 	%rs7, [%rd32+1];
	cvt.rn.f32.s16 	%f46, %rs7;
	ld.global.f32 	%f47, [%rd31];
	fma.rn.f32 	%f48, %f47, %f46, %f41;
	ld.global.s8 	%rs8, [%rd32+2];
	cvt.rn.f32.s16 	%f49, %rs8;
	fma.rn.f32 	%f50, %f47, %f49, %f43;
	ld.global.s8 	%rs9, [%rd32+3];
	cvt.rn.f32.s16 	%f51, %rs9;
	fma.rn.f32 	%f52, %f47, %f51, %f45;
	ld.global.s8 	%rs10, [%rd32+4];
	cvt.rn.f32.s16 	%f53, %rs10;
	ld.global.f32 	%f54, [%rd31+4];
	fma.rn.f32 	%f90, %f54, %f53, %f48;
	ld.global.s8 	%rs11, [%rd32+5];
	cvt.rn.f32.s16 	%f55, %rs11;
	fma.rn.f32 	%f89, %f54, %f55, %f50;
	ld.global.s8 	%rs12, [%rd32+6];
	cvt.rn.f32.s16 	%f56, %rs12;
	fma.rn.f32 	%f88, %f54, %f56, %f52;
	add.s32 	%r25, %r25, 4;
	add.s64 	%rd32, %rd32, 12;
	add.s64 	%rd31, %rd31, 16;
	setp.ne.s32 	%p6, %r25, 0;
	@%p6 bra 	$L__BB0_4;
$L__BB0_5:
	setp.eq.s32 	%p7, %r1, 0;
	@%p7 bra 	$L__BB0_10;
	setp.eq.s32 	%p8, %r1, 1;
	@%p8 bra 	$L__BB0_8;
	cvt.u64.u32 	%rd18, %r26;
	add.s64 	%rd19, %rd6, %rd18;
	mad.lo.s64 	%rd20, %rd19, 3, %rd2;
	ld.global.s8 	%rs13, [%rd20];
	cvt.rn.f32.s16 	%f58, %rs13;
	mul.wide.u32 	%rd21, %r26, 4;
	add.s64 	%rd22, %rd1, %rd21;
	ld.global.f32 	%f59, [%rd22];
	fma.rn.f32 	%f60, %f59, %f58, %f90;
	ld.global.s8 	%rs14, [%rd20+1];
	cvt.rn.f32.s16 	%f61, %rs14;
	fma.rn.f32 	%f62, %f59, %f61, %f89;
	ld.global.s8 	%rs15, [%rd20+2];
	cvt.rn.f32.s16 	%f63, %rs15;
	fma.rn.f32 	%f64, %f59, %f63, %f88;
	ld.global.s8 	%rs16, [%rd20+3];
	cvt.rn.f32.s16 	%f65, %rs16;
	ld.global.f32 	%f66, [%rd22+4];
	fma.rn.f32 	%f90, %f66, %f65, %f60;
	ld.global.s8 	%rs17, [%rd20+4];
	cvt.rn.f32.s16 	%f67, %rs17;
	fma.rn.f32 	%f89, %f66, %f67, %f62;
	ld.global.s8 	%rs18, [%rd20+5];
	cvt.rn.f32.s16 	%f68, %rs18;
	fma.rn.f32 	%f88, %f66, %f68, %f64;
	add.s32 	%r26, %r26, 2;
$L__BB0_8:
	and.b32  	%r21, %r10, 1;
	setp.eq.b32 	%p9, %r21, 1;
	not.pred 	%p10, %p9;
	@%p10 bra 	$L__BB0_10;
	cvt.u64.u32 	%rd23, %r26;
	add.s64 	%rd24, %rd6, %rd23;
	mad.lo.s64 	%rd25, %rd24, 3, %rd2;
	ld.global.s8 	%rs19, [%rd25];
	cvt.rn.f32.s16 	%f69, %rs19;
	mul.wide.u32 	%rd26, %r26, 4;
	add.s64 	%rd27, %rd1, %rd26;
	ld.global.f32 	%f70, [%rd27];
	fma.rn.f32 	%f90, %f70, %f69, %f90;
	ld.global.s8 	%rs20, [%rd25+1];
	cvt.rn.f32.s16 	%f71, %rs20;
	fma.rn.f32 	%f89, %f70, %f71, %f89;
	ld.global.s8 	%rs21, [%rd25+2];
	cvt.rn.f32.s16 	%f72, %rs21;
	fma.rn.f32 	%f88, %f70, %f72, %f88;
$L__BB0_10:
	cvt.rzi.s32.f32 	%r22, %f90;
	mad.lo.s64 	%rd28, %rd5, %rd3, %rd4;
	cvta.to.global.u64 	%rd29, %rd13;
	mad.lo.s64 	%rd30, %rd28, 3, %rd29;
	st.global.u8 	[%rd30], %r22;
	cvt.rzi.s32.f32 	%r23, %f89;
	st.global.u8 	[%rd30+1], %r23;
	cvt.rzi.s32.f32 	%r24, %f88;
	st.global.u8 	[%rd30+2], %r24;
$L__BB0_11:
	ret;

}
	// .globl	_Z14dev_convolve_yPcS_Pfiiiii
.visible .entry _Z14dev_convolve_yPcS_Pfiiiii(
	.param .u64 .ptr .align 1 _Z14dev_convolve_yPcS_Pfiiiii_param_0,
	.param .u64 .ptr .align 1 _Z14dev_convolve_yPcS_Pfiiiii_param_1,
	.param .u64 .ptr .align 1 _Z14dev_convolve_yPcS_Pfiiiii_param_2,
	.param .u32 _Z14dev_convolve_yPcS_Pfiiiii_param_3,
	.param .u32 _Z14dev_convolve_yPcS_Pfiiiii_param_4,
	.param .u32 _Z14dev_convolve_yPcS_Pfiiiii_param_5,
	.param .u32 _Z14dev_convolve_yPcS_Pfiiiii_param_6,
	.param .u32 _Z14dev_convolve_yPcS_Pfiiiii_param_7
)
{
	.reg .pred 	%p<11>;
	.reg .b16 	%rs<22>;
	.reg .b32 	%r<39>;
	.reg .b32 	%f<91>;
	.reg .b64 	%rd<55>;

	ld.param.u64 	%rd16, [_Z14dev_convolve_yPcS_Pfiiiii_param_1];
	ld.param.u64 	%rd17, [_Z14dev_convolve_yPcS_Pfiiiii_param_2];
	ld.param.u32 	%r12, [_Z14dev_convolve_yPcS_Pfiiiii_param_4];
	ld.param.u32 	%r14, [_Z14dev_convolve_yPcS_Pfiiiii_param_5];
	ld.param.s32 	%rd5, [_Z14dev_convolve_yPcS_Pfiiiii_param_6];
	ld.param.u32 	%r13, [_Z14dev_convolve_yPcS_Pfiiiii_param_7];
	cvta.to.global.u64 	%rd1, %rd17;
	cvta.to.global.u64 	%rd2, %rd16;
	mov.u32 	%r1, %ntid.y;
	mov.u32 	%r2, %ctaid.y;
	mov.u32 	%r3, %tid.y;
	mad.lo.s32 	%r15, %r1, %r2, %r3;
	cvt.u64.u32 	%rd3, %r15;
	mov.u32 	%r16, %ntid.x;
	mov.u32 	%r17, %ctaid.x;
	mov.u32 	%r18, %tid.x;
	mad.lo.s32 	%r19, %r16, %r17, %r18;
	cvt.u64.u32 	%rd4, %r19;
	setp.ge.u32 	%p1, %r15, %r14;
	setp.ge.u64 	%p2, %rd4, %rd5;
	or.pred  	%p3, %p1, %p2;
	@%p3 bra 	$L__BB1_11;
	setp.gt.s32 	%p4, %r13, 0;
	mov.f32 	%f88, 0f00000000;
	mov.f32 	%f89, %f88;
	mov.f32 	%f90, %f88;
	@%p4 bra 	$L__BB1_2;
	bra.uni 	$L__BB1_10;
$L__BB1_2:
	cvt.s64.s32 	%rd6, %r12;
	and.b32  	%r4, %r13, 3;
	setp.lt.u32 	%p5, %r13, 4;
	mov.b32 	%r38, 0;
	mov.f32 	%f88, 0f00000000;
	mov.f32 	%f89, %f88;
	mov.f32 	%f90, %f88;
	@%p5 bra 	$L__BB1_5;
	cvt.u32.u64 	%r21, %rd3;
	and.b32  	%r22, %r13, 2147483644;
	neg.s32 	%r36, %r22;
	mul.wide.u32 	%rd18, %r1, %r2;
	cvt.u64.u32 	%rd19, %r3;
	add.s64 	%rd20, %rd18, %rd19;
	mul.lo.s64 	%rd21, %rd20, %rd6;
	mad.lo.s64 	%rd22, %rd21, 3, %rd2;
	add.s64 	%rd7, %rd22, 1;
	mul.lo.s64 	%rd54, %rd4, 3;
	add.s32 	%r23, %r21, 3;
	cvt.u64.u32 	%rd23, %r23;
	mul.lo.s64 	%rd24, %rd6, %rd23;
	mad.lo.s64 	%rd25, %rd24, 3, %rd2;
	add.s64 	%rd9, %rd25, 1;
	add.s64 	%rd53, %rd1, 8;
	mov.f32 	%f88, 0f00000000;
$L__BB1_4:
	.pragma "nounroll";
	and.b32  	%r38, %r13, 2147483644;
	add.s64 	%rd26, %rd7, %rd54;
	ld.global.s8 	%rs1, [%rd26+-1];
	cvt.rn.f32.s16 	%f32, %rs1;
	ld.global.f32 	%f33, [%rd53+-8];
	fma.rn.f32 	%f34, %f33, %f32, %f90;
	ld.global.s8 	%rs2, [%rd26];
	cvt.rn.f32.s16 	%f35, %rs2;
	fma.rn.f32 	%f36, %f33, %f35, %f89;
	ld.global.s8 	%rs3, [%rd26+1];
	cvt.rn.f32.s16 	%f37, %rs3;
	fma.rn.f32 	%f38, %f33, %f37, %f88;
	cvt.u32.u64 	%r24, %rd3;
	add.s32 	%r25, %r24, 1;
	cvt.u64.u32 	%rd27, %r25;
	mul.lo.s64 	%rd28, %rd6, %rd27;
	mad.lo.s64 	%rd29, %rd28, 3, %rd2;
	add.s64 	%rd30, %rd29, %rd54;
	ld.global.s8 	%rs4, [%rd30];
	cvt.rn.f32.s16 	%f39, %rs4;
	ld.global.f32 	%f40, [%rd53+-4];
	fma.rn.f32 	%f41, %f40, %f39, %f34;
	ld.global.s8 	%rs5, [%rd30+1];
	cvt.rn.f32.s16 	%f42, %rs5;
	fma.rn.f32 	%f43, %f40, %f42, %f36;
	ld.global.s8 	%rs6, [%rd30+2];
	cvt.rn.f32.s16 	%f44, %rs6;
	fma.rn.f32 	%f45, %f40, %f44, %f38;
	add.s32 	%r26, %r24, 2;
	cvt.u64.u32 	%rd31, %r26;
	mul.lo.s64 	%rd32, %rd6, %rd31;
	mad.lo.s64 	%rd33, %rd32, 3, %rd2;
	add.s64 	%rd34, %rd33, %rd54;
	ld.global.s8 	%rs7, [%rd34];
	cvt.rn.f32.s16 	%f46, %rs7;
	ld.global.f32 	%f47, [%rd53];
	fma.rn.f32 	%f48, %f47, %f46, %f41;
	ld.global.s8 	%rs8, [%rd34+1];
	cvt.rn.f32.s16 	%f49, %rs8;
	fma.rn.f32 	%f50, %f47, %f49, %f43;
	ld.global.s8 	%rs9, [%rd34+2];
	cvt.rn.f32.s16 	%f51, %rs9;
	fma.rn.f32 	%f52, %f47, %f51, %f45;
	add.s64 	%rd35, %rd9, %rd54;
	ld.global.s8 	%rs10, [%rd35+-1];
	cvt.rn.f32.s16 	%f53, %rs10;
	ld.global.f32 	%f54, [%rd53+4];
	fma.rn.f32 	%f90, %f54, %f53, %f48;
	ld.global.s8 	%rs11, [%rd35];
	cvt.rn.f32.s16 	%f55, %rs11;
	fma.rn.f32 	%f89, %f54, %f55, %f50;
	ld.global.s8 	%rs12, [%rd35+1];
	cvt.rn.f32.s16 	%f56, %rs12;
	fma.rn.f32 	%f88, %f54, %f56, %f52;
	add.s32 	%r36, %r36, 4;
	mad.lo.s64 	%rd54, %rd6, 12, %rd54;
	add.s64 	%rd53, %rd53, 16;
	setp.ne.s32 	%p6, %r36, 0;
	@%p6 bra 	$L__BB1_4;
$L__BB1_5:
	setp.eq.s32 	%p7, %r4, 0;
	@%p7 bra 	$L__BB1_10;
	setp.eq.s32 	%p8, %r4, 1;
	@%p8 bra 	$L__BB1_8;
	cvt.u32.u64 	%r27, %rd3;
	add.s32 	%r28, %r38, %r27;
	cvt.u64.u32 	%rd36, %r28;
	mad.lo.s64 	%rd37, %rd36, %rd6, %rd4;
	mad.lo.s64 	%rd38, %rd37, 3, %rd2;
	ld.global.s8 	%rs13, [%rd38];
	cvt.rn.f32.s16 	%f58, %rs13;
	mul.wide.u32 	%rd39, %r38, 4;
	add.s64 	%rd40, %rd1, %rd39;
	ld.global.f32 	%f59, [%rd40];
	fma.rn.f32 	%f60, %f59, %f58, %f90;
	ld.global.s8 	%rs14, [%rd38+1];
	cvt.rn.f32.s16 	%f61, %rs14;
	fma.rn.f32 	%f62, %f59, %f61, %f89;
	ld.global.s8 	%rs15, [%rd38+2];
	cvt.rn.f32.s16 	%f63, %rs15;
	fma.rn.f32 	%f64, %f59, %f63, %f88;
	add.s32 	%r29, %r28, 1;
	cvt.u64.u32 	%rd41, %r29;
	mad.lo.s64 	%rd42, %rd41, %rd6, %rd4;
	mad.lo.s64 	%rd43, %rd42, 3, %rd2;
	ld.global.s8 	%rs16, [%rd43];
	cvt.rn.f32.s16 	%f65, %rs16;
	ld.global.f32 	%f66, [%rd40+4];
	fma.rn.f32 	%f90, %f66, %f65, %f60;
	ld.global.s8 	%rs17, [%rd43+1];
	cvt.rn.f32.s16 	%f67, %rs17;
	fma.rn.f32 	%f89, %f66, %f67, %f62;
	ld.global.s8 	%rs18, [%rd43+2];
	cvt.rn.f32.s16 	%f68, %rs18;
	fma.rn.f32 	%f88, %f66, %f68, %f64;
	add.s32 	%r38, %r38, 2;
$L__BB1_8:
	and.b32  	%r30, %r13, 1;
	setp.eq.b32 	%p9, %r30, 1;
	not.pred 	%p10, %p9;
	@%p10 bra 	$L__BB1_10;
	cvt.u32.u64 	%r31, %rd3;
	add.s32 	%r32, %r38, %r31;
	cvt.u64.u32 	%rd44, %r32;
	mad.lo.s64 	%rd45, %rd44, %rd6, %rd4;
	mad.lo.s64 	%rd46, %rd45, 3, %rd2;
	ld.global.s8 	%rs19, [%rd46];
	cvt.rn.f32.s16 	%f69, %rs19;
	mul.wide.u32 	%rd47, %r38, 4;
	add.s64 	%rd48, %rd1, %rd47;
	ld.global.f32 	%f70, [%rd48];
	fma.rn.f32 	%f90, %f70, %f69, %f90;
	ld.global.s8 	%rs20, [%rd46+1];
	cvt.rn.f32.s16 	%f71, %rs20;
	fma.rn.f32 	%f89, %f70, %f71, %f89;
	ld.global.s8 	%rs21, [%rd46+2];
	cvt.rn.f32.s16 	%f72, %rs21;
	fma.rn.f32 	%f88, %f70, %f72, %f88;
$L__BB1_10:
	ld.param.u64 	%rd52, [_Z14dev_convolve_yPcS_Pfiiiii_param_0];
	cvt.rzi.s32.f32 	%r33, %f90;
	mad.lo.s64 	%rd49, %rd5, %rd3, %rd4;
	cvta.to.global.u64 	%rd50, %rd52;
	mad.lo.s64 	%rd51, %rd49, 3, %rd50;
	st.global.u8 	[%rd51], %r33;
	cvt.rzi.s32.f32 	%r34, %f89;
	st.global.u8 	[%rd51+1], %r34;
	cvt.rzi.s32.f32 	%r35, %f88;
	st.global.u8 	[%rd51+2], %r35;
$L__BB1_11:
	ret;

}


// ===== COMPILED SASS (sm_100) =====

	.target	sm_100

	.elftype	@"ET_EXEC"


//--------------------- .note.nv.tkinfo           --------------------------
	.section	.note.nv.tkinfo,"",@"SHT_NOTE"
	.sectionflags	@"SHF_NOTE_NV_TKINFO"
	.tkinfo
        /*0018*/ 	.word	0x00000002
        /*0030*/ 	.string	""
        /*0030*/ 	.string	"ptxas"
        /*0030*/ 	.string	"Cuda compilation tools, release 13.0, V13.0.88"
        /*0030*/ 	.string	"Build cuda_13.0.r13.0/compiler.36424714_0"
        /*0030*/ 	.string	"-arch sm_100 -m 64 "



//--------------------- .note.nv.cuinfo           --------------------------
	.section	.note.nv.cuinfo,"",@"SHT_NOTE"
	.sectionflags	@"SHF_NOTE_NV_CUINFO"
        /*0018*/ 	.short	0x0002
        /*001a*/ 	.short	0x0064
        /*001c*/ 	.short	0x0082
	.zero		2


//--------------------- .nv.info                  --------------------------
	.section	.nv.info,"",@"SHT_CUDA_INFO"
	.align	4


	//----- nvinfo : EIATTR_REGCOUNT
	.align		4
        /*0000*/ 	.byte	0x04, 0x2f
        /*0002*/ 	.short	(.L_1 - .L_0)
	.align		4
.L_0:
        /*0004*/ 	.word	index@(_Z14dev_convolve_xPcS_Pfiiiii)
        /*0008*/ 	.word	0x00000020


	//----- nvinfo : EIATTR_FRAME_SIZE
	.align		4
.L_1:
        /*000c*/ 	.byte	0x04, 0x11
        /*000e*/ 	.short	(.L_3 - .L_2)
	.align		4
.L_2:
        /*0010*/ 	.word	index@(_Z14dev_convolve_xPcS_Pfiiiii)
        /*0014*/ 	.word	0x00000000


	//----- nvinfo : EIATTR_REGCOUNT
	.align		4
.L_3:
        /*0018*/ 	.byte	0x04, 0x2f
        /*001a*/ 	.short	(.L_5 - .L_4)
	.align		4
.L_4:
        /*001c*/ 	.word	index@(_Z14dev_convolve_yPcS_Pfiiiii)
        /*0020*/ 	.word	0x00000020


	//----- nvinfo : EIATTR_FRAME_SIZE
	.align		4
.L_5:
        /*0024*/ 	.byte	0x04, 0x11
        /*0026*/ 	.short	(.L_7 - .L_6)
	.align		4
.L_6:
        /*0028*/ 	.word	index@(_Z14dev_convolve_yPcS_Pfiiiii)
        /*002c*/ 	.word	0x00000000


	//----- nvinfo : EIATTR_MIN_STACK_SIZE
	.align		4
.L_7:
        /*0030*/ 	.byte	0x04, 0x12
        /*0032*/ 	.short	(.L_9 - .L_8)
	.align		4
.L_8:
        /*0034*/ 	.word	index@(_Z14dev_convolve_yPcS_Pfiiiii)
        /*0038*/ 	.word	0x00000000


	//----- nvinfo : EIATTR_MIN_STACK_SIZE
	.align		4
.L_9:
        /*003c*/ 	.byte	0x04, 0x12
        /*003e*/ 	.short	(.L_11 - .L_10)
	.align		4
.L_10:
        /*0040*/ 	.word	index@(_Z14dev_convolve_xPcS_Pfiiiii)
        /*0044*/ 	.word	0x00000000
.L_11:


//--------------------- .nv.compat                --------------------------
	.section	.nv.compat,"",@"SHT_CUDA_COMPAT_INFO"
	.align	4
        /*0000*/ 	.byte	0x02, 0x09, 0x00, 0x00, 0x02, 0x02, 0x01, 0x00, 0x02, 0x05, 0x05, 0x00, 0x03, 0x07, 0x01, 0x01
        /*0010*/ 	.byte	0x02, 0x03, 0x00, 0x00, 0x02, 0x06, 0x01, 0x00, 0x04, 0x0b, 0x08, 0x00, 0x09, 0x00, 0x00, 0x00
        /*0020*/ 	.byte	0x00, 0x00, 0x00, 0x00


//--------------------- .nv.info._Z14dev_convolve_yPcS_Pfiiiii --------------------------
	.section	.nv.info._Z14dev_convolve_yPcS_Pfiiiii,"",@"SHT_CUDA_INFO"
	.sectionflags	@""
	.align	4


	//----- nvinfo : EIATTR_CUDA_API_VERSION
	.align		4
        /*0000*/ 	.byte	0x04, 0x37
        /*0002*/ 	.short	(.L_13 - .L_12)
.L_12:
        /*0004*/ 	.word	0x00000082


	//----- nvinfo : EIATTR_KPARAM_INFO
	.align		4
.L_13:
        /*0008*/ 	.byte	0x04, 0x17
        /*000a*/ 	.short	(.L_15 - .L_14)
.L_14:
        /*000c*/ 	.word	0x00000000
        /*0010*/ 	.short	0x0007
        /*0012*/ 	.short	0x0028
        /*0014*/ 	.byte	0x00, 0xf0, 0x11, 0x00


	//----- nvinfo : EIATTR_KPARAM_INFO
	.align		4
.L_15:
        /*0018*/ 	.byte	0x04, 0x17
        /*001a*/ 	.short	(.L_17 - .L_16)
.L_16:
        /*001c*/ 	.word	0x00000000
        /*0020*/ 	.short	0x0006
        /*0022*/ 	.short	0x0024
        /*0024*/ 	.byte	0x00, 0xf0, 0x11, 0x00


	//----- nvinfo : EIATTR_KPARAM_INFO
	.align		4
.L_17:
        /*0028*/ 	.byte	0x04, 0x17
        /*002a*/ 	.short	(.L_19 - .L_18)
.L_18:
        /*002c*/ 	.word	0x00000000
        /*0030*/ 	.short	0x0005
        /*0032*/ 	.short	0x0020
        /*0034*/ 	.byte	0x00, 0xf0, 0x11, 0x00


	//----- nvinfo : EIATTR_KPARAM_INFO
	.align		4
.L_19:
        /*0038*/ 	.byte	0x04, 0x17
        /*003a*/ 	.short	(.L_21 - .L_20)
.L_20:
        /*003c*/ 	.word	0x00000000
        /*0040*/ 	.short	0x0004
        /*0042*/ 	.short	0x001c
        /*0044*/ 	.byte	0x00, 0xf0, 0x11, 0x00


	//----- nvinfo : EIATTR_KPARAM_INFO
	.align		4
.L_21:
        /*0048*/ 	.byte	0x04, 0x17
        /*004a*/ 	.short	(.L_23 - .L_22)
.L_22:
        /*004c*/ 	.word	0x00000000
        /*0050*/ 	.short	0x0003
        /*0052*/ 	.short	0x0018
        /*0054*/ 	.byte	0x00, 0xf0, 0x11, 0x00


	//----- nvinfo : EIATTR_KPARAM_INFO
	.align		4
.L_23:
        /*0058*/ 	.byte	0x04, 0x17
        /*005a*/ 	.short	(.L_25 - .L_24)
.L_24:
        /*005c*/ 	.word	0x00000000
        /*0060*/ 	.short	0x0002
        /*0062*/ 	.short	0x0010
        /*0064*/ 	.byte	0x00, 0xf5, 0x21, 0x00


	//----- nvinfo : EIATTR_KPARAM_INFO
	.align		4
.L_25:
        /*0068*/ 	.byte	0x04, 0x17
        /*006a*/ 	.short	(.L_27 - .L_26)
.L_26:
        /*006c*/ 	.word	0x00000000
        /*0070*/ 	.short	0x0001
        /*0072*/ 	.short	0x0008
        /*0074*/ 	.byte	0x00, 0xf5, 0x21, 0x00


	//----- nvinfo : EIATTR_KPARAM_INFO
	.align		4
.L_27:
        /*0078*/ 	.byte	0x04, 0x17
        /*007a*/ 	.short	(.L_29 - .L_28)
.L_28:
        /*007c*/ 	.word	0x00000000
        /*0080*/ 	.short	0x0000
        /*0082*/ 	.short	0x0000
        /*0084*/ 	.byte	0x00, 0xf5, 0x21, 0x00


	//----- nvinfo : EIATTR_SPARSE_MMA_MASK
	.align		4
.L_29:
        /*0088*/ 	.byte	0x03, 0x50
        /*008a*/ 	.short	0x0000


	//----- nvinfo : EIATTR_MAXREG_COUNT
	.align		4
        /*008c*/ 	.byte	0x03, 0x1b
        /*008e*/ 	.short	0x00ff


	//----- nvinfo : EIATTR_MERCURY_ISA_VERSION
	.align		4
        /*0090*/ 	.byte	0x03, 0x5f
        /*0092*/ 	.short	0x0101


	//----- nvinfo : EIATTR_VRC_CTA_INIT_COUNT
	.align		4
        /*0094*/ 	.byte	0x02, 0x4a
	.zero		1
	.zero		1


	//----- nvinfo : EIATTR_EXIT_INSTR_OFFSETS
	.align		4
        /*0098*/ 	.byte	0x04, 0x1c
        /*009a*/ 	.short	(.L_31 - .L_30)


	//   ....[0]....
.L_30:
        /*009c*/ 	.word	0x000000e0


	//   ....[1]....
        /*00a0*/ 	.word	0x00000d60


	//----- nvinfo : EIATTR_CBANK_PARAM_SIZE
	.align		4
.L_31:
        /*00a4*/ 	.byte	0x03, 0x19
        /*00a6*/ 	.short	0x002c


	//----- nvinfo : EIATTR_PARAM_CBANK
	.align		4
        /*00a8*/ 	.byte	0x04, 0x0a
        /*00aa*/ 	.short	(.L_33 - .L_32)
	.align		4
.L_32:
        /*00ac*/ 	.word	index@(.nv.constant0._Z14dev_convolve_yPcS_Pfiiiii)
        /*00b0*/ 	.short	0x0380
        /*00b2*/ 	.short	0x002c


	//----- nvinfo : EIATTR_SW_WAR
	.align		4
.L_33:
        /*00b4*/ 	.byte	0x04, 0x36
        /*00b6*/ 	.short	(.L_35 - .L_34)
.L_34:
        /*00b8*/ 	.word	0x00000008
.L_35:


//--------------------- .nv.info._Z14dev_convolve_xPcS_Pfiiiii --------------------------
	.section	.nv.info._Z14dev_convolve_xPcS_Pfiiiii,"",@"SHT_CUDA_INFO"
	.sectionflags	@""
	.align	4


	//----- nvinfo : EIATTR_CUDA_API_VERSION
	.align		4
        /*0000*/ 	.byte	0x04, 0x37
        /*0002*/ 	.short	(.L_37 - .L_36)
.L_36:
        /*0004*/ 	.word	0x00000082


	//----- nvinfo : EIATTR_KPARAM_INFO
	.align		4
.L_37:
        /*0008*/ 	.byte	0x04, 0x17
        /*000a*/ 	.short	(.L_39 - .L_38)
.L_38:
        /*000c*/ 	.word	0x00000000
        /*0010*/ 	.short	0x0007
        /*0012*/ 	.short	0x0028
        /*0014*/ 	.byte	0x00, 0xf0, 0x11, 0x00


	//----- nvinfo : EIATTR_KPARAM_INFO
	.align		4
.L_39:
        /*0018*/ 	.byte	0x04, 0x17
        /*001a*/ 	.short	(.L_41 - .L_40)
.L_40:
        /*001c*/ 	.word	0x00000000
        /*0020*/ 	.short	0x0006
        /*0022*/ 	.short	0x0024
        /*0024*/ 	.byte	0x00, 0xf0, 0x11, 0x00


	//----- nvinfo : EIATTR_KPARAM_INFO
	.align		4
.L_41:
        /*0028*/ 	.byte	0x04, 0x17
        /*002a*/ 	.short	(.L_43 - .L_42)
.L_42:
        /*002c*/ 	.word	0x00000000
        /*0030*/ 	.short	0x0005
        /*0032*/ 	.short	0x0020
        /*0034*/ 	.byte	0x00, 0xf0, 0x11, 0x00


	//----- nvinfo : EIATTR_KPARAM_INFO
	.align		4
.L_43:
        /*0038*/ 	.byte	0x04, 0x17
        /*003a*/ 	.short	(.L_45 - .L_44)
.L_44:
        /*003c*/ 	.word	0x00000000
        /*0040*/ 	.short	0x0004
        /*0042*/ 	.short	0x001c
        /*0044*/ 	.byte	0x00, 0xf0, 0x11, 0x00


	//----- nvinfo : EIATTR_KPARAM_INFO
	.align		4
.L_45:
        /*0048*/ 	.byte	0x04, 0x17
        /*004a*/ 	.short	(.L_47 - .L_46)
.L_46:
        /*004c*/ 	.word	0x00000000
        /*0050*/ 	.short	0x0003
        /*0052*/ 	.short	0x0018
        /*0054*/ 	.byte	0x00, 0xf0, 0x11, 0x00


	//----- nvinfo : EIATTR_KPARAM_INFO
	.align		4
.L_47:
        /*0058*/ 	.byte	0x04, 0x17
        /*005a*/ 	.short	(.L_49 - .L_48)
.L_48:
        /*005c*/ 	.word	0x00000000
        /*0060*/ 	.short	0x0002
        /*0062*/ 	.short	0x0010
        /*0064*/ 	.byte	0x00, 0xf5, 0x21, 0x00


	//----- nvinfo : EIATTR_KPARAM_INFO
	.align		4
.L_49:
        /*0068*/ 	.byte	0x04, 0x17
        /*006a*/ 	.short	(.L_51 - .L_50)
.L_50:
        /*006c*/ 	.word	0x00000000
        /*0070*/ 	.short	0x0001
        /*0072*/ 	.short	0x0008
        /*0074*/ 	.byte	0x00, 0xf5, 0x21, 0x00


	//----- nvinfo : EIATTR_KPARAM_INFO
	.align		4
.L_51:
        /*0078*/ 	.byte	0x04, 0x17
        /*007a*/ 	.short	(.L_53 - .L_52)
.L_52:
        /*007c*/ 	.word	0x00000000
        /*0080*/ 	.short	0x0000
        /*0082*/ 	.short	0x0000
        /*0084*/ 	.byte	0x00, 0xf5, 0x21, 0x00


	//----- nvinfo : EIATTR_SPARSE_MMA_MASK
	.align		4
.L_53:
        /*0088*/ 	.byte	0x03, 0x50
        /*008a*/ 	.short	0x0000


	//----- nvinfo : EIATTR_MAXREG_COUNT
	.align		4
        /*008c*/ 	.byte	0x03, 0x1b
        /*008e*/ 	.short	0x00ff


	//----- nvinfo : EIATTR_MERCURY_ISA_VERSION
	.align		4
        /*0090*/ 	.byte	0x03, 0x5f
        /*0092*/ 	.short	0x0101


	//----- nvinfo : EIATTR_VRC_CTA_INIT_COUNT
	.align		4
        /*0094*/ 	.byte	0x02, 0x4a
	.zero		1
	.zero		1


	//----- nvinfo : EIATTR_EXIT_INSTR_OFFSETS
	.align		4
        /*0098*/ 	.byte	0x04, 0x1c
        /*009a*/ 	.short	(.L_55 - .L_54)


	//   ....[0]....
.L_54:
        /*009c*/ 	.word	0x000000e0


	//   ....[1]....
        /*00a0*/ 	.word	0x00000a40


	//----- nvinfo : EIATTR_CBANK_PARAM_SIZE
	.align		4
.L_55:
        /*00a4*/ 	.byte	0x03, 0x19
        /*00a6*/ 	.short	0x002c


	//----- nvinfo : EIATTR_PARAM_CBANK
	.align		4
        /*00a8*/ 	.byte	0x04, 0x0a
        /*00aa*/ 	.short	(.L_57 - .L_56)
	.align		4
.L_56:
        /*00ac*/ 	.word	index@(.nv.constant0._Z14dev_convolve_xPcS_Pfiiiii)
        /*00b0*/ 	.short	0x0380
        /*00b2*/ 	.short	0x002c


	//----- nvinfo : EIATTR_SW_WAR
	.align		4
.L_57:
        /*00b4*/ 	.byte	0x04, 0x36
        /*00b6*/ 	.short	(.L_59 - .L_58)
.L_58:
        /*00b8*/ 	.word	0x00000008
.L_59:


//--------------------- .nv.callgraph             --------------------------
	.section	.nv.callgraph,"",@"SHT_CUDA_CALLGRAPH"
	.align	4
	.sectionentsize	8
	.align		4
        /*0000*/ 	.word	0x00000000
	.align		4
        /*0004*/ 	.word	0xffffffff
	.align		4
        /*0008*/ 	.word	0x00000000
	.align		4
        /*000c*/ 	.word	0xfffffffe
	.align		4
        /*0010*/ 	.word	0x00000000
	.align		4
        /*0014*/ 	.word	0xfffffffd
	.align		4
        /*0018*/ 	.word	0x00000000
	.align		4
        /*001c*/ 	.word	0xfffffffc


//--------------------- .text._Z14dev_convolve_yPcS_Pfiiiii --------------------------
	.section	.text._Z14dev_convolve_yPcS_Pfiiiii,"ax",@progbits
	.align	128
        .global         _Z14dev_convolve_yPcS_Pfiiiii
        .type           _Z14dev_convolve_yPcS_Pfiiiii,@function
        .size           _Z14dev_convolve_yPcS_Pfiiiii,(.L_x_10 - _Z14dev_convolve_yPcS_Pfiiiii)
        .other          _Z14dev_convolve_yPcS_Pfiiiii,@"STO_CUDA_ENTRY STV_DEFAULT"
_Z14dev_convolve_yPcS_Pfiiiii:
.text._Z14dev_convolve_yPcS_Pfiiiii:
[----:B------:R-:W-:Y:S01]  /*0000*/  LDC R1, c[0x0][0x37c] ;  /* 0x0000df00ff017b82 */ /* 0x000fe20000000800 */
[----:B------:R-:W0:Y:S01]  /*0010*/  S2R R8, SR_CTAID.X ;  /* 0x0000000000087919 */ /* 0x000e220000002500 */
[----:B------:R-:W1:Y:S01]  /*0020*/  LDCU UR10, c[0x0][0x364] ;  /* 0x00006c80ff0a77ac */ /* 0x000e620008000800 */
[----:B------:R-:W0:Y:S01]  /*0030*/  S2R R3, SR_TID.X ;  /* 0x0000000000037919 */ /* 0x000e220000002100 */
[----:B------:R-:W0:Y:S01]  /*0040*/  LDCU UR4, c[0x0][0x360] ;  /* 0x00006c00ff0477ac */ /* 0x000e220008000800 */
[----:B------:R-:W1:Y:S01]  /*0050*/  S2R R9, SR_CTAID.Y ;  /* 0x0000000000097919 */ /* 0x000e620000002600 */
[----:B------:R-:W2:Y:S01]  /*0060*/  LDCU.64 UR6, c[0x0][0x3a0] ;  /* 0x00007400ff0677ac */ /* 0x000ea20008000a00 */
[----:B------:R-:W1:Y:S01]  /*0070*/  S2R R6, SR_TID.Y ;  /* 0x0000000000067919 */ /* 0x000e620000002200 */
[----:B--2---:R-:W-:Y:S01]  /*0080*/  USHF.R.S32.HI UR11, URZ, 0x1f, UR7 ;  /* 0x0000001fff0b7899 */ /* 0x004fe20008011407 */
[----:B0-----:R-:W-:-:S05]  /*0090*/  IMAD R8, R8, UR4, R3 ;  /* 0x0000000408087c24 */ /* 0x001fca000f8e0203 */
[----:B------:R-:W-:Y:S01]  /*00a0*/  ISETP.GE.U32.AND P0, PT, R8, UR7, PT ;  /* 0x0000000708007c0c */ /* 0x000fe2000bf06070 */
[----:B-1----:R-:W-:-:S03]  /*00b0*/  IMAD R0, R9, UR10, R6 ;  /* 0x0000000a09007c24 */ /* 0x002fc6000f8e0206 */
[----:B------:R-:W-:-:S04]  /*00c0*/  ISETP.GE.U32.AND.EX P0, PT, RZ, UR11, PT, P0 ;  /* 0x0000000bff007c0c */ /* 0x000fc8000bf06100 */
[----:B------:R-:W-:-:S13]  /*00d0*/  ISETP.GE.U32.OR P0, PT, R0, UR6, P0 ;  /* 0x0000000600007c0c */ /* 0x000fda0008706470 */
[----:B------:R-:W-:Y:S05]  /*00e0*/  @P0 EXIT ;  /* 0x000000000000094d */ /* 0x000fea0003800000 */
[----:B------:R-:W0:Y:S01]  /*00f0*/  LDCU UR7, c[0x0][0x3a8] ;  /* 0x00007500ff0777ac */ /* 0x000e220008000800 */
[----:B------:R-:W-:Y:S01]  /*0100*/  HFMA2 R26, -RZ, RZ, 0, 0 ;  /* 0x00000000ff1a7431 */ /* 0x000fe200000001ff */
[----:B------:R-:W-:Y:S01]  /*0110*/  MOV R25, RZ ;  /* 0x000000ff00197202 */ /* 0x000fe20000000f00 */
[----:B------:R-:W-:Y:S01]  /*0120*/  HFMA2 R2, -RZ, RZ, 0, 0 ;  /* 0x00000000ff027431 */ /* 0x000fe200000001ff */
[----:B------:R-:W1:Y:S01]  /*0130*/  LDCU.64 UR12, c[0x0][0x358] ;  /* 0x00006b00ff0c77ac */ /* 0x000e620008000a00 */
[----:B0-----:R-:W-:-:S09]  /*0140*/  UISETP.GT.AND UP0, UPT, UR7, URZ, UPT ;  /* 0x000000ff0700728c */ /* 0x001fd2000bf04270 */
[----:B-1----:R-:W-:Y:S05]  /*0150*/  BRA.U !UP0, `(.L_x_0) ;  /* 0x0000000908c07547 */ /* 0x002fea000b800000 */
[----:B------:R-:W0:Y:S01]  /*0160*/  LDC R3, c[0x0][0x39c] ;  /* 0x0000e700ff037b82 */ /* 0x000e220000000800 */
[----:B------:R-:W-:Y:S01]  /*0170*/  UISETP.GE.U32.AND UP0, UPT, UR7, 0x4, UPT ;  /* 0x000000040700788c */ /* 0x000fe2000bf06070 */
[----:B------:R-:W-:Y:S02]  /*0180*/  MOV R5, RZ ;  /* 0x000000ff00057202 */ /* 0x000fe40000000f00 */
[----:B------:R-:W-:Y:S02]  /*0190*/  MOV R26, RZ ;  /* 0x000000ff001a7202 */ /* 0x000fe40000000f00 */
[----:B------:R-:W-:Y:S02]  /*01a0*/  MOV R25, RZ ;  /* 0x000000ff00197202 */ /* 0x000fe40000000f00 */
[----:B------:R-:W-:Y:S02]  /*01b0*/  MOV R2, RZ ;  /* 0x000000ff00027202 */ /* 0x000fe40000000f00 */
[----:B0-----:R-:W-:Y:S01]  /*01c0*/  SHF.R.S32.HI R4, RZ, 0x1f, R3 ;  /* 0x0000001fff047819 */ /* 0x001fe20000011403 */
[----:B------:R-:W-:Y:S06]  /*01d0*/  BRA.U !UP0, `(.L_x_1) ;  /* 0x0000000508987547 */ /* 0x000fec000b800000 */
[----:B------:R-:W-:Y:S01]  /*01e0*/  HFMA2 R7, -RZ, RZ, 0, 0 ;  /* 0x00000000ff077431 */ /* 0x000fe200000001ff */
[----:B------:R-:W0:Y:S01]  /*01f0*/  LDC.64 R18, c[0x0][0x388] ;  /* 0x0000e200ff127b82 */ /* 0x000e220000000a00 */
[----:B------:R-:W1:Y:S01]  /*0200*/  LDCU.64 UR8, c[0x0][0x390] ;  /* 0x00007200ff0877ac */ /* 0x000e620008000a00 */
[----:B------:R-:W-:Y:S01]  /*0210*/  IADD3 R12, PT, PT, R0, 0x3, RZ ;  /* 0x00000003000c7810 */ /* 0x000fe20007ffe0ff */
[----:B------:R-:W-:Y:S01]  /*0220*/  IMAD.WIDE.U32 R22, R8, 0x3, RZ ;  /* 0x0000000308167825 */ /* 0x000fe200078e00ff */
[C---:B------:R-:W-:Y:S01]  /*0230*/  IADD3 R16, PT, PT, R0.reuse, 0x2, RZ ;  /* 0x0000000200107810 */ /* 0x040fe20007ffe0ff */
[----:B------:R-:W-:Y:S01]  /*0240*/  UMOV UR4, URZ ;  /* 0x000000ff00047c82 */ /* 0x000fe20008000000 */
[----:B------:R-:W-:Y:S01]  /*0250*/  IADD3 R14, PT, PT, R0, 0x1, RZ ;  /* 0x00000001000e7810 */ /* 0x000fe20007ffe0ff */
[----:B------:R-:W-:Y:S01]  /*0260*/  IMAD R5, R4, R12, RZ ;  /* 0x0000000c04057224 */ /* 0x000fe200078e02ff */
[----:B------:R-:W-:Y:S01]  /*0270*/  IADD3 R23, PT, PT, R23, UR4, RZ ;  /* 0x0000000417177c10 */ /* 0x000fe2000fffe0ff */
[----:B------:R-:W-:Y:S01]  /*0280*/  IMAD.WIDE.U32 R6, R9, UR10, R6 ;  /* 0x0000000a09067c25 */ /* 0x000fe2000f8e0006 */
[----:B------:R-:W-:Y:S01]  /*0290*/  ULOP3.LUT UR4, UR7, 0x7ffffffc, URZ, 0xc0, !UPT ;  /* 0x7ffffffc07047892 */ /* 0x000fe2000f8ec0ff */
[----:B------:R-:W-:-:S02]  /*02a0*/  MOV R26, RZ ;  /* 0x000000ff001a7202 */ /* 0x000fc40000000f00 */
[-C--:B------:R-:W-:Y:S01]  /*02b0*/  IMAD R21, R7, R3.reuse, RZ ;  /* 0x0000000307157224 */ /* 0x080fe200078e02ff */
[----:B------:R-:W-:Y:S01]  /*02c0*/  UIADD3 UR4, UPT, UPT, -UR4, URZ, URZ ;  /* 0x000000ff04047290 */ /* 0x000fe2000fffe1ff */
[----:B------:R-:W-:Y:S02]  /*02d0*/  IMAD R27, R4, R16, RZ ;  /* 0x00000010041b7224 */ /* 0x000fe400078e02ff */
[----:B------:R-:W-:Y:S01]  /*02e0*/  IMAD.WIDE.U32 R12, R12, R3, RZ ;  /* 0x000000030c0c7225 */ /* 0x000fe200078e00ff */
[----:B-1----:R-:W-:-:S03]  /*02f0*/  UIADD3 UR5, UP0, UPT, UR8, 0x8, URZ ;  /* 0x0000000808057890 */ /* 0x002fc6000ff1e0ff */
[----:B------:R-:W-:Y:S01]  /*0300*/  IMAD R11, R4, R14, RZ ;  /* 0x0000000e040b7224 */ /* 0x000fe200078e02ff */
[----:B------:R-:W-:Y:S01]  /*0310*/  IADD3 R5, PT, PT, R13, R5, RZ ;  /* 0x000000050d057210 */ /* 0x000fe20007ffe0ff */
[-C--:B------:R-:W-:Y:S01]  /*0320*/  IMAD.WIDE.U32 R16, R16, R3.reuse, RZ ;  /* 0x0000000310107225 */ /* 0x080fe200078e00ff */
[----:B------:R-:W-:Y:S01]  /*0330*/  UIADD3.X UR6, UPT, UPT, URZ, UR9, URZ, UP0, !UPT ;  /* 0x00000009ff067290 */ /* 0x000fe200087fe4ff */
[----:B------:R-:W-:Y:S02]  /*0340*/  MOV R10, UR5 ;  /* 0x00000005000a7c02 */ /* 0x000fe40008000f00 */
[----:B------:R-:W-:Y:S01]  /*0350*/  IMAD.WIDE.U32 R14, R14, R3, RZ ;  /* 0x000000030e0e7225 */ /* 0x000fe200078e00ff */
[----:B------:R-:W-:-:S03]  /*0360*/  IADD3 R20, PT, PT, R17, R27, RZ ;  /* 0x0000001b11147210 */ /* 0x000fc60007ffe0ff */
[C---:B------:R-:W-:Y:S01]  /*0370*/  IMAD R21, R6.reuse, R4, R21 ;  /* 0x0000000406157224 */ /* 0x040fe200078e0215 */
[----:B------:R-:W-:Y:S01]  /*0380*/  IADD3 R11, PT, PT, R15, R11, RZ ;  /* 0x0000000b0f0b7210 */ /* 0x000fe20007ffe0ff */
[----:B------:R-:W-:-:S04]  /*0390*/  IMAD.WIDE.U32 R6, R6, R3, RZ ;  /* 0x0000000306067225 */ /* 0x000fc800078e00ff */
[--C-:B0-----:R-:W-:Y:S01]  /*03a0*/  IMAD.WIDE.U32 R12, R12, 0x3, R18.reuse ;  /* 0x000000030c0c7825 */ /* 0x101fe200078e0012 */
[----:B------:R-:W-:Y:S02]  /*03b0*/  IADD3 R21, PT, PT, R7, R21, RZ ;  /* 0x0000001507157210 */ /* 0x000fe40007ffe0ff */
[----:B------:R-:W-:Y:S01]  /*03c0*/  LEA R7, R11, R11, 0x1 ;  /* 0x0000000b0b077211 */ /* 0x000fe200078e08ff */
[--C-:B------:R-:W-:Y:S01]  /*03d0*/  IMAD.WIDE.U32 R14, R14, 0x3, R18.reuse ;  /* 0x000000030e0e7825 */ /* 0x100fe200078e0012 */
[----:B------:R-:W-:Y:S02]  /*03e0*/  LEA R21, R21, R21, 0x1 ;  /* 0x0000001515157211 */ /* 0x000fe400078e08ff */
[----:B------:R-:W-:Y:S01]  /*03f0*/  MOV R11, UR6 ;  /* 0x00000006000b7c02 */ /* 0x000fe20008000f00 */
[----:B------:R-:W-:-:S04]  /*0400*/  IMAD.WIDE.U32 R16, R16, 0x3, R18 ;  /* 0x0000000310107825 */ /* 0x000fc800078e0012 */
[----:B------:R-:W-:Y:S01]  /*0410*/  IMAD.WIDE.U32 R18, R6, 0x3, R18 ;  /* 0x0000000306127825 */ /* 0x000fe200078e0012 */
[----:B------:R-:W-:-:S03]  /*0420*/  IADD3 R6, PT, PT, R15, R7, RZ ;  /* 0x000000070f067210 */ /* 0x000fc60007ffe0ff */
[----:B------:R-:W-:Y:S01]  /*0430*/  IMAD R5, R5, 0x3, RZ ;  /* 0x0000000305057824 */ /* 0x000fe200078e02ff */
[----:B------:R-:W-:Y:S01]  /*0440*/  IADD3 R24, PT, PT, R19, R21, RZ ;  /* 0x0000001513187210 */ /* 0x000fe20007ffe0ff */
[----:B------:R-:W-:-:S03]  /*0450*/  IMAD R27, R20, 0x3, RZ ;  /* 0x00000003141b7824 */ /* 0x000fc600078e02ff */
[----:B------:R-:W-:Y:S02]  /*0460*/  IADD3 R5, PT, PT, R13, R5, RZ ;  /* 0x000000050d057210 */ /* 0x000fe40007ffe0ff */
[----:B------:R-:W-:-:S07]  /*0470*/  IADD3 R7, PT, PT, R17, R27, RZ ;  /* 0x0000001b11077210 */ /* 0x000fce0007ffe0ff */
.L_x_2:
[----:B------:R-:W-:Y:S01]  /*0480*/  IADD3 R20, P0, PT, R22, R18, RZ ;  /* 0x0000001216147210 */ /* 0x000fe20007f1e0ff */
[----:B------:R-:W2:Y:S03]  /*0490*/  LDG.E R28, desc[UR12][R10.64+-0x8] ;  /* 0xfffff80c0a1c7981 */ /* 0x000ea6000c1e1900 */
[----:B------:R-:W-:-:S05]  /*04a0*/  IADD3.X R21, PT, PT, R23, R24, RZ, P0, !PT ;  /* 0x0000001817157210 */ /* 0x000fca00007fe4ff */
[----:B------:R-:W3:Y:S02]  /*04b0*/  LDG.E.S8 R27, desc[UR12][R20.64] ;  /* 0x0000000c141b7981 */ /* 0x000ee4000c1e1300 */
[----:B---3--:R-:W2:Y:S02]  /*04c0*/  I2F.S16 R27, R27 ;  /* 0x0000001b001b7306 */ /* 0x008ea40000101400 */
[----:B--2---:R-:W-:Y:S02]  /*04d0*/  FFMA R2, R27, R28, R2 ;  /* 0x0000001c1b027223 */ /* 0x004fe40000000002 */
[----:B------:R-:W2:Y:S04]  /*04e0*/  LDG.E.S8 R27, desc[UR12][R20.64+0x1] ;  /* 0x0000010c141b7981 */ /* 0x000ea8000c1e1300 */
[----:B------:R-:W3:Y:S01]  /*04f0*/  LDG.E.S8 R20, desc[UR12][R20.64+0x2] ;  /* 0x0000020c14147981 */ /* 0x000ee2000c1e1300 */
[----:B--2---:R-:W0:Y:S08]  /*0500*/  I2F.S16 R29, R27 ;  /* 0x0000001b001d7306 */ /* 0x004e300000101400 */
[----:B---3--:R-:W1:Y:S01]  /*0510*/  I2F.S16 R27, R20 ;  /* 0x00000014001b7306 */ /* 0x008e620000101400 */
[C---:B0-----:R-:W-:Y:S01]  /*0520*/  FFMA R25, R28.reuse, R29, R25 ;  /* 0x0000001d1c197223 */ /* 0x041fe20000000019 */
[----:B-1----:R-:W-:Y:S01]  /*0530*/  FFMA R26, R28, R27, R26 ;  /* 0x0000001b1c1a7223 */ /* 0x002fe2000000001a */
[----:B------:R-:W-:Y:S01]  /*0540*/  IADD3 R28, P0, PT, R22, R14, RZ ;  /* 0x0000000e161c7210 */ /* 0x000fe20007f1e0ff */
[----:B------:R-:W2:Y:S03]  /*0550*/  LDG.E R27, desc[UR12][R10.64+-0x4] ;  /* 0xfffffc0c0a1b7981 */ /* 0x000ea6000c1e1900 */
[----:B------:R-:W-:-:S05]  /*0560*/  IADD3.X R29, PT, PT, R23, R6, RZ, P0, !PT ;  /* 0x00000006171d7210 */ /* 0x000fca00007fe4ff */
[----:B------:R-:W3:Y:S04]  /*0570*/  LDG.E.S8 R21, desc[UR12][R28.64] ;  /* 0x0000000c1c157981 */ /* 0x000ee8000c1e1300 */
[----:B------:R-:W4:Y:S04]  /*0580*/  LDG.E.S8 R20, desc[UR12][R28.64+0x1] ;  /* 0x0000010c1c147981 */ /* 0x000f28000c1e1300 */
[----:B------:R-:W5:Y:S01]  /*0590*/  LDG.E.S8 R28, desc[UR12][R28.64+0x2] ;  /* 0x0000020c1c1c7981 */ /* 0x000f62000c1e1300 */
[----:B---3--:R-:W2:Y:S08]  /*05a0*/  I2F.S16 R21, R21 ;  /* 0x0000001500157306 */ /* 0x008eb00000101400 */
[----:B----4-:R-:W0:Y:S01]  /*05b0*/  I2F.S16 R20, R20 ;  /* 0x0000001400147306 */ /* 0x010e220000101400 */
[----:B--2---:R-:W-:-:S07]  /*05c0*/  FFMA R2, R21, R27, R2 ;  /* 0x0000001b15027223 */ /* 0x004fce0000000002 */
[----:B-----5:R-:W1:Y:S01]  /*05d0*/  I2F.S16 R21, R28 ;  /* 0x0000001c00157306 */ /* 0x020e620000101400 */
        /* <DEDUP_REMOVED lines=17> */
[----:B------:R-:W3:Y:S02]  /*06f0*/  LDG.E.S8 R27, desc[UR12][R20.64] ;  /* 0x0000000c141b7981 */ /* 0x000ee4000c1e1300 */
[----:B---3--:R-:W2:Y:S02]  /*0700*/  I2F.S16 R27, R27 ;  /* 0x0000001b001b7306 */ /* 0x008ea40000101400 */
[----:B--2---:R-:W-:Y:S02]  /*0710*/  FFMA R2, R27, R29, R2 ;  /* 0x0000001d1b027223 */ /* 0x004fe40000000002 */
[----:B------:R-:W2:Y:S04]  /*0720*/  LDG.E.S8 R27, desc[UR12][R20.64+0x1] ;  /* 0x0000010c141b7981 */ /* 0x000ea8000c1e1300 */
[----:B------:R0:W3:Y:S01]  /*0730*/  LDG.E.S8 R20, desc[UR12][R20.64+0x2] ;  /* 0x0000020c14147981 */ /* 0x0000e2000c1e1300 */
[----:B------:R-:W-:-:S04]  /*0740*/  UIADD3 UR4, UPT, UPT, UR4, 0x4, URZ ;  /* 0x0000000404047890 */ /* 0x000fc8000fffe0ff */
[----:B------:R-:W-:Y:S01]  /*0750*/  UISETP.NE.AND UP0, UPT, UR4, URZ, UPT ;  /* 0x000000ff0400728c */ /* 0x000fe2000bf05270 */
[----:B0-----:R-:W-:Y:S02]  /*0760*/  MOV R21, R23 ;  /* 0x0000001700157202 */ /* 0x001fe40000000f00 */
[----:B------:R-:W-:-:S04]  /*0770*/  IADD3 R10, P0, PT, R10, 0x10, RZ ;  /* 0x000000100a0a7810 */ /* 0x000fc80007f1e0ff */
[----:B------:R-:W-:Y:S01]  /*0780*/  IADD3.X R11, PT, PT, RZ, R11, RZ, P0, !PT ;  /* 0x0000000bff0b7210 */ /* 0x000fe200007fe4ff */
[----:B--2---:R-:W0:Y:S08]  /*0790*/  I2F.S16 R26, R27 ;  /* 0x0000001b001a7306 */ /* 0x004e300000101400 */
[----:B---3--:R1:W2:Y:S01]  /*07a0*/  I2F.S16 R27, R20 ;  /* 0x00000014001b7306 */ /* 0x0082a20000101400 */
[----:B0-----:R-:W-:Y:S01]  /*07b0*/  FFMA R25, R29, R26, R25 ;  /* 0x0000001a1d197223 */ /* 0x001fe20000000019 */
[----:B-1----:R-:W-:-:S05]  /*07c0*/  MOV R20, R22 ;  /* 0x0000001600147202 */ /* 0x002fca0000000f00 */
[----:B------:R-:W-:-:S04]  /*07d0*/  IMAD.WIDE.U32 R22, R3, 0xc, R20 ;  /* 0x0000000c03167825 */ /* 0x000fc800078e0014 */
[----:B--2---:R-:W-:Y:S01]  /*07e0*/  FFMA R26, R29, R27, R28 ;  /* 0x0000001b1d1a7223 */ /* 0x004fe2000000001c */
[----:B------:R-:W-:-:S05]  /*07f0*/  IMAD R29, R4, 0xc, RZ ;  /* 0x0000000c041d7824 */ /* 0x000fca00078e02ff */
[----:B------:R-:W-:Y:S01]  /*0800*/  IADD3 R23, PT, PT, R23, R29, RZ ;  /* 0x0000001d17177210 */ /* 0x000fe20007ffe0ff */
[----:B------:R-:W-:Y:S06]  /*0810*/  BRA.U UP0, `(.L_x_2) ;  /* 0xfffffffd00187547 */ /* 0x000fec000b83ffff */
[----:B------:R-:W-:-:S06]  /*0820*/  ULOP3.LUT UR4, UR7, 0x7ffffffc, URZ, 0xc0, !UPT ;  /* 0x7ffffffc07047892 */ /* 0x000fcc000f8ec0ff */
[----:B------:R-:W-:-:S07]  /*0830*/  MOV R5, UR4 ;  /* 0x0000000400057c02 */ /* 0x000fce0008000f00 */
.L_x_1:
[----:B------:R-:W-:-:S04]  /*0840*/  ULOP3.LUT UR5, UR7, 0x3, URZ, 0xc0, !UPT ;  /* 0x0000000307057892 */ /* 0x000fc8000f8ec0ff */
[----:B------:R-:W-:-:S09]  /*0850*/  UISETP.NE.AND UP0, UPT, UR5, URZ, UPT ;  /* 0x000000ff0500728c */ /* 0x000fd2000bf05270 */
[----:B------:R-:W-:Y:S05]  /*0860*/  BRA.U !UP0, `(.L_x_0) ;  /* 0x0000000108fc7547 */ /* 0x000fea000b800000 */
[----:B------:R-:W-:Y:S02]  /*0870*/  UISETP.NE.AND UP0, UPT, UR5, 0x1, UPT ;  /* 0x000000010500788c */ /* 0x000fe4000bf05270 */
[----:B------:R-:W-:-:S04]  /*0880*/  ULOP3.LUT UR4, UR7, 0x1, URZ, 0xc0, !UPT ;  /* 0x0000000107047892 */ /* 0x000fc8000f8ec0ff */
[----:B------:R-:W-:-:S03]  /*0890*/  UISETP.NE.U32.AND UP1, UPT, UR4, 0x1, UPT ;  /* 0x000000010400788c */ /* 0x000fc6000bf25070 */
[----:B------:R-:W-:Y:S08]  /*08a0*/  BRA.U !UP0, `(.L_x_3) ;  /* 0x0000000108947547 */ /* 0x000ff0000b800000 */
[----:B------:R-:W0:Y:S01]  /*08b0*/  LDC.64 R10, c[0x0][0x388] ;  /* 0x0000e200ff0a7b82 */ /* 0x000e220000000a00 */
[----:B------:R-:W-:Y:S01]  /*08c0*/  HFMA2 R9, -RZ, RZ, 0, 0 ;  /* 0x00000000ff097431 */ /* 0x000fe200000001ff */
[----:B------:R-:W-:-:S04]  /*08d0*/  IADD3 R7, PT, PT, R0, R5, RZ ;  /* 0x0000000500077210 */ /* 0x000fc80007ffe0ff */
[C---:B------:R-:W-:Y:S01]  /*08e0*/  IADD3 R17, PT, PT, R7.reuse, 0x1, RZ ;  /* 0x0000000107117810 */ /* 0x040fe20007ffe0ff */
[----:B------:R-:W-:-:S04]  /*08f0*/  IMAD.WIDE.U32 R12, R7, R3, R8 ;  /* 0x00000003070c7225 */ /* 0x000fc800078e0008 */
[-C--:B------:R-:W-:Y:S02]  /*0900*/  IMAD R16, R7, R4.reuse, R13 ;  /* 0x0000000407107224 */ /* 0x080fe400078e020d */
[C---:B------:R-:W-:Y:S01]  /*0910*/  IMAD.WIDE.U32 R14, R17.reuse, R3, R8 ;  /* 0x00000003110e7225 */ /* 0x040fe200078e0008 */
[----:B------:R-:W1:Y:S03]  /*0920*/  LDC.64 R6, c[0x0][0x390] ;  /* 0x0000e400ff067b82 */ /* 0x000e660000000a00 */
[----:B------:R-:W-:Y:S02]  /*0930*/  IMAD R17, R17, R4, R15 ;  /* 0x0000000411117224 */ /* 0x000fe400078e020f */
[----:B------:R-:W-:Y:S02]  /*0940*/  IMAD R19, R16, 0x3, RZ ;  /* 0x0000000310137824 */ /* 0x000fe400078e02ff */
[----:B0-----:R-:W-:Y:S01]  /*0950*/  IMAD.WIDE.U32 R12, R12, 0x3, R10 ;  /* 0x000000030c0c7825 */ /* 0x001fe200078e000a */
[----:B------:R-:W-:-:S03]  /*0960*/  LEA R17, R17, R17, 0x1 ;  /* 0x0000001111117211 */ /* 0x000fc600078e08ff */
[----:B------:R-:W-:Y:S01]  /*0970*/  IMAD.WIDE.U32 R10, R14, 0x3, R10 ;  /* 0x000000030e0a7825 */ /* 0x000fe200078e000a */
[----:B------:R-:W-:-:S04]  /*0980*/  IADD3 R13, PT, PT, R13, R19, RZ ;  /* 0x000000130d0d7210 */ /* 0x000fc80007ffe0ff */
[----:B------:R-:W-:Y:S01]  /*0990*/  IADD3 R11, PT, PT, R11, R17, RZ ;  /* 0x000000110b0b7210 */ /* 0x000fe20007ffe0ff */
[----:B------:R-:W2:Y:S04]  /*09a0*/  LDG.E.S8 R14, desc[UR12][R12.64] ;  /* 0x0000000c0c0e7981 */ /* 0x000ea8000c1e1300 */
[----:B------:R-:W3:Y:S04]  /*09b0*/  LDG.E.S8 R17, desc[UR12][R12.64+0x1] ;  /* 0x0000010c0c117981 */ /* 0x000ee8000c1e1300 */
[----:B------:R-:W4:Y:S04]  /*09c0*/  LDG.E.S8 R18, desc[UR12][R12.64+0x2] ;  /* 0x0000020c0c127981 */ /* 0x000f28000c1e1300 */
[----:B------:R-:W5:Y:S04]  /*09d0*/  LDG.E.S8 R20, desc[UR12][R10.64] ;  /* 0x0000000c0a147981 */ /* 0x000f68000c1e1300 */
[----:B------:R-:W5:Y:S04]  /*09e0*/  LDG.E.S8 R21, desc[UR12][R10.64+0x1] ;  /* 0x0000010c0a157981 */ /* 0x000f68000c1e1300 */
[----:B------:R-:W5:Y:S01]  /*09f0*/  LDG.E.S8 R23, desc[UR12][R10.64+0x2] ;  /* 0x0000020c0a177981 */ /* 0x000f62000c1e1300 */
[----:B-1----:R-:W-:-:S05]  /*0a00*/  IMAD.WIDE.U32 R6, R5, 0x4, R6 ;  /* 0x0000000405067825 */ /* 0x002fca00078e0006 */
[----:B------:R-:W5:Y:S04]  /*0a10*/  LDG.E R16, desc[UR12][R6.64] ;  /* 0x0000000c06107981 */ /* 0x000f68000c1e1900 */
[----:B------:R-:W5:Y:S01]  /*0a20*/  LDG.E R22, desc[UR12][R6.64+0x4] ;  /* 0x0000040c06167981 */ /* 0x000f62000c1e1900 */
[----:B------:R-:W-:Y:S01]  /*0a30*/  IADD3 R5, PT, PT, R5, 0x2, RZ ;  /* 0x0000000205057810 */ /* 0x000fe20007ffe0ff */
[----:B--2---:R-:W0:Y:S08]  /*0a40*/  I2F.S16 R15, R14 ;  /* 0x0000000e000f7306 */ /* 0x004e300000101400 */
[----:B---3--:R-:W1:Y:S08]  /*0a50*/  I2F.S16 R17, R17 ;  /* 0x0000001100117306 */ /* 0x008e700000101400 */
[----:B----4-:R-:W2:Y:S08]  /*0a60*/  I2F.S16 R19, R18 ;  /* 0x0000001200137306 */ /* 0x010eb00000101400 */
[----:B-----5:R-:W3:Y:S01]  /*0a70*/  I2F.S16 R13, R20 ;  /* 0x00000014000d7306 */ /* 0x020ee20000101400 */
[----:B0-----:R-:W-:Y:S01]  /*0a80*/  FFMA R2, R15, R16, R2 ;  /* 0x000000100f027223 */ /* 0x001fe20000000002 */
[C---:B-1----:R-:W-:Y:S01]  /*0a90*/  FFMA R25, R16.reuse, R17, R25 ;  /* 0x0000001110197223 */ /* 0x042fe20000000019 */
[----:B--2---:R-:W-:-:S05]  /*0aa0*/  FFMA R19, R16, R19, R26 ;  /* 0x0000001310137223 */ /* 0x004fca000000001a */
[----:B------:R-:W0:Y:S01]  /*0ab0*/  I2F.S16 R21, R21 ;  /* 0x0000001500157306 */ /* 0x000e220000101400 */
[----:B---3--:R-:W-:-:S07]  /*0ac0*/  FFMA R2, R13, R22, R2 ;  /* 0x000000160d027223 */ /* 0x008fce0000000002 */
[----:B------:R-:W1:Y:S01]  /*0ad0*/  I2F.S16 R12, R23 ;  /* 0x00000017000c7306 */ /* 0x000e620000101400 */
[C---:B0-----:R-:W-:Y:S01]  /*0ae0*/  FFMA R25, R22.reuse, R21, R25 ;  /* 0x0000001516197223 */ /* 0x041fe20000000019 */
[----:B-1----:R-:W-:-:S07]  /*0af0*/  FFMA R26, R22, R12, R19 ;  /* 0x0000000c161a7223 */ /* 0x002fce0000000013 */
.L_x_3:
[----:B------:R-:W-:Y:S05]  /*0b00*/  BRA.U UP1, `(.L_x_0) ;  /* 0x0000000101547547 */ /* 0x000fea000b800000 */
[----:B------:R-:W0:Y:S01]  /*0b10*/  LDC.64 R12, c[0x0][0x388] ;  /* 0x0000e200ff0c7b82 */ /* 0x000e220000000a00 */
[----:B------:R-:W-:Y:S01]  /*0b20*/  HFMA2 R11, -RZ, RZ, 0, 0 ;  /* 0x00000000ff0b7431 */ /* 0x000fe200000001ff */
[----:B------:R-:W-:Y:S02]  /*0b30*/  IADD3 R7, PT, PT, R0, R5, RZ ;  /* 0x0000000500077210 */ /* 0x000fe40007ffe0ff */
[----:B------:R-:W-:-:S05]  /*0b40*/  MOV R10, R8 ;  /* 0x00000008000a7202 */ /* 0x000fca0000000f00 */
[----:B------:R-:W-:-:S04]  /*0b50*/  IMAD.WIDE.U32 R10, R7, R3, R10 ;  /* 0x00000003070a7225 */ /* 0x000fc800078e000a */
[----:B------:R-:W-:Y:S02]  /*0b60*/  IMAD R4, R7, R4, R11 ;  /* 0x0000000407047224 */ /* 0x000fe400078e020b */
[----:B------:R-:W1:Y:S02]  /*0b70*/  LDC.64 R6, c[0x0][0x390] ;  /* 0x0000e400ff067b82 */ /* 0x000e640000000a00 */
[----:B------:R-:W-:Y:S02]  /*0b80*/  IMAD R3, R4, 0x3, RZ ;  /* 0x0000000304037824 */ /* 0x000fe400078e02ff */
[----:B0-----:R-:W-:-:S05]  /*0b90*/  IMAD.WIDE.U32 R10, R10, 0x3, R12 ;  /* 0x000000030a0a7825 */ /* 0x001fca00078e000c */
[----:B------:R-:W-:-:S05]  /*0ba0*/  IADD3 R11, PT, PT, R11, R3, RZ ;  /* 0x000000030b0b7210 */ /* 0x000fca0007ffe0ff */
[----:B------:R-:W2:Y:S04]  /*0bb0*/  LDG.E.S8 R3, desc[UR12][R10.64] ;  /* 0x0000000c0a037981 */ /* 0x000ea8000c1e1300 */
[----:B------:R-:W3:Y:S04]  /*0bc0*/  LDG.E.S8 R4, desc[UR12][R10.64+0x1] ;  /* 0x0000010c0a047981 */ /* 0x000ee8000c1e1300 */
[----:B------:R-:W4:Y:S01]  /*0bd0*/  LDG.E.S8 R12, desc[UR12][R10.64+0x2] ;  /* 0x0000020c0a0c7981 */ /* 0x000f22000c1e1300 */
[----:B-1----:R-:W-:-:S06]  /*0be0*/  IMAD.WIDE.U32 R6, R5, 0x4, R6 ;  /* 0x0000000405067825 */ /* 0x002fcc00078e0006 */
[----:B------:R-:W5:Y:S01]  /*0bf0*/  LDG.E R6, desc[UR12][R6.64] ;  /* 0x0000000c06067981 */ /* 0x000f62000c1e1900 */
[----:B--2---:R-:W5:Y:S08]  /*0c00*/  I2F.S16 R3, R3 ;  /* 0x0000000300037306 */ /* 0x004f700000101400 */
[----:B---3--:R-:W0:Y:S01]  /*0c10*/  I2F.S16 R4, R4 ;  /* 0x0000000400047306 */ /* 0x008e220000101400 */
[----:B-----5:R-:W-:-:S07]  /*0c20*/  FFMA R2, R3, R6, R2 ;  /* 0x0000000603027223 */ /* 0x020fce0000000002 */
[----:B----4-:R-:W1:Y:S01]  /*0c30*/  I2F.S16 R5, R12 ;  /* 0x0000000c00057306 */ /* 0x010e620000101400 */
[C---:B0-----:R-:W-:Y:S01]  /*0c40*/  FFMA R25, R6.reuse, R4, R25 ;  /* 0x0000000406197223 */ /* 0x041fe20000000019 */
[----:B-1----:R-:W-:-:S07]  /*0c50*/  FFMA R26, R6, R5, R26 ;  /* 0x00000005061a7223 */ /* 0x002fce000000001a */
.L_x_0:
[----:B------:R-:W0:Y:S01]  /*0c60*/  LDCU UR4, c[0x0][0x3a4] ;  /* 0x00007480ff0477ac */ /* 0x000e220008000800 */
[----:B------:R-:W1:Y:S01]  /*0c70*/  LDC.64 R6, c[0x0][0x380] ;  /* 0x0000e000ff067b82 */ /* 0x000e620000000a00 */
[----:B------:R-:W-:Y:S01]  /*0c80*/  MOV R4, R8 ;  /* 0x0000000800047202 */ /* 0x000fe20000000f00 */
[C---:B------:R-:W-:Y:S01]  /*0c90*/  IMAD R9, R0.reuse, UR11, RZ ;  /* 0x0000000b00097c24 */ /* 0x040fe2000f8e02ff */
[----:B------:R-:W-:Y:S01]  /*0ca0*/  MOV R5, RZ ;  /* 0x000000ff00057202 */ /* 0x000fe20000000f00 */
[----:B------:R-:W2:Y:S08]  /*0cb0*/  F2I.TRUNC.NTZ R3, R2 ;  /* 0x0000000200037305 */ /* 0x000eb0000020f100 */
[----:B------:R-:W3:Y:S01]  /*0cc0*/  F2I.TRUNC.NTZ R25, R25 ;  /* 0x0000001900197305 */ /* 0x000ee2000020f100 */
[----:B0-----:R-:W-:-:S05]  /*0cd0*/  IMAD.WIDE.U32 R4, R0, UR4, R4 ;  /* 0x0000000400047c25 */ /* 0x001fca000f8e0004 */
[----:B------:R-:W-:Y:S02]  /*0ce0*/  IADD3 R0, PT, PT, R5, R9, RZ ;  /* 0x0000000905007210 */ /* 0x000fe40007ffe0ff */
[----:B------:R-:W0:Y:S01]  /*0cf0*/  F2I.TRUNC.NTZ R9, R26 ;  /* 0x0000001a00097305 */ /* 0x000e22000020f100 */
[----:B-1----:R-:W-:-:S04]  /*0d00*/  IMAD.WIDE.U32 R4, R4, 0x3, R6 ;  /* 0x0000000304047825 */ /* 0x002fc800078e0006 */
[----:B------:R-:W-:-:S05]  /*0d10*/  IMAD R7, R0, 0x3, RZ ;  /* 0x0000000300077824 */ /* 0x000fca00078e02ff */
[----:B------:R-:W-:-:S05]  /*0d20*/  IADD3 R5, PT, PT, R5, R7, RZ ;  /* 0x0000000705057210 */ /* 0x000fca0007ffe0ff */
[----:B--2---:R-:W-:Y:S04]  /*0d30*/  STG.E.U8 desc[UR12][R4.64], R3 ;  /* 0x0000000304007986 */ /* 0x004fe8000c10110c */
[----:B---3--:R-:W-:Y:S04]  /*0d40*/  STG.E.U8 desc[UR12][R4.64+0x1], R25 ;  /* 0x0000011904007986 */ /* 0x008fe8000c10110c */
[----:B0-----:R-:W-:Y:S01]  /*0d50*/  STG.E.U8 desc[UR12][R4.64+0x2], R9 ;  /* 0x0000020904007986 */ /* 0x001fe2000c10110c */
[----:B------:R-:W-:Y:S05]  /*0d60*/  EXIT ;  /* 0x000000000000794d */ /* 0x000fea0003800000 */
.L_x_4:
[----:B------:R-:W-:-:S00]  /*0d70*/  BRA `(.L_x_4) ;  /* 0xfffffffc00fc7947 */ /* 0x000fc0000383ffff */
[----:B------:R-:W-:-:S00]  /*0d80*/  NOP ;  /* 0x0000000000007918 */ /* 0x000fc00000000000 */
[----:B------:R-:W-:-:S00]  /*0d90*/  NOP ;  /* 0x0000000000007918 */ /* 0x000fc00000000000 */
[----:B------:R-:W-:-:S00]  /*0da0*/  NOP ;  /* 0x0000000000007918 */ /* 0x000fc00000000000 */
[----:B------:R-:W-:-:S00]  /*0db0*/  NOP ;  /* 0x0000000000007918 */ /* 0x000fc00000000000 */
[----:B------:R-:W-:-:S00]  /*0dc0*/  NOP ;  /* 0x0000000000007918 */ /* 0x000fc00000000000 */
[----:B------:R-:W-:-:S00]  /*0dd0*/  NOP ;  /* 0x0000000000007918 */ /* 0x000fc00000000000 */
[----:B------:R-:W-:-:S00]  /*0de0*/  NOP ;  /* 0x0000000000007918 */ /* 0x000fc00000000000 */
[----:B------:R-:W-:-:S00]  /*0df0*/  NOP ;  /* 0x0000000000007918 */ /* 0x000fc00000000000 */
.L_x_10:


//--------------------- .text._Z14dev_convolve_xPcS_Pfiiiii --------------------------
	.section	.text._Z14dev_convolve_xPcS_Pfiiiii,"ax",@progbits
	.align	128
        .global         _Z14dev_convolve_xPcS_Pfiiiii
        .type           _Z14dev_convolve_xPcS_Pfiiiii,@function
        .size           _Z14dev_convolve_xPcS_Pfiiiii,(.L_x_11 - _Z14dev_convolve_xPcS_Pfiiiii)
        .other          _Z14dev_convolve_xPcS_Pfiiiii,@"STO_CUDA_ENTRY STV_DEFAULT"
_Z14dev_convolve_xPcS_Pfiiiii:
.text._Z14dev_convolve_xPcS_Pfiiiii:
        /* <DEDUP_REMOVED lines=22> */
[----:B------:R-:W0:Y:S01]  /*0160*/  LDCU UR5, c[0x0][0x39c] ;  /* 0x00007380ff0577ac */ /* 0x000e220008000800 */
[----:B------:R-:W-:Y:S02]  /*0170*/  MOV R3, RZ ;  /* 0x000000ff00037202 */ /* 0x000fe40000000f00 */
[----:B------:R-:W-:Y:S01]  /*0180*/  MOV R13, RZ ;  /* 0x000000ff000d7202 */ /* 0x000fe20000000f00 */
[----:B------:R-:W-:Y:S01]  /*0190*/  UISETP.GE.U32.AND UP1, UPT, UR6, 0x4, UPT ;  /* 0x000000040600788c */ /* 0x000fe2000bf26070 */
[----:B------:R-:W-:Y:S01]  /*01a0*/  MOV R19, RZ ;  /* 0x000000ff00137202 */ /* 0x000fe20000000f00 */
[----:B------:R-:W-:Y:S01]  /*01b0*/  ULOP3.LUT UR7, UR6, 0x3, URZ, 0xc0, !UPT ;  /* 0x0000000306077892 */ /* 0x000fe2000f8ec0ff */
[----:B------:R-:W-:Y:S02]  /*01c0*/  MOV R16, RZ ;  /* 0x000000ff00107202 */ /* 0x000fe40000000f00 */
[----:B------:R-:W-:Y:S01]  /*01d0*/  MOV R10, RZ ;  /* 0x000000ff000a7202 */ /* 0x000fe20000000f00 */
[----:B------:R-:W-:-:S02]  /*01e0*/  UISETP.NE.AND UP0, UPT, UR7, URZ, UPT ;  /* 0x000000ff0700728c */ /* 0x000fc4000bf05270 */
[----:B0-----:R-:W-:Y:S02]  /*01f0*/  USHF.R.S32.HI UR4, URZ, 0x1f, UR5 ;  /* 0x0000001fff047899 */ /* 0x001fe40008011405 */
[----:B------:R-:W-:-:S04]  /*0200*/  IMAD.WIDE.U32 R8, R11, UR5, R2 ;  /* 0x000000050b087c25 */ /* 0x000fc8000f8e0002 */
[----:B------:R-:W-:-:S05]  /*0210*/  IMAD R5, R11, UR4, RZ ;  /* 0x000000040b057c24 */ /* 0x000fca000f8e02ff */
[----:B------:R-:W-:Y:S01]  /*0220*/  IADD3 R0, PT, PT, R9, R5, RZ ;  /* 0x0000000509007210 */ /* 0x000fe20007ffe0ff */
[----:B------:R-:W-:Y:S06]  /*0230*/  BRA.U !UP1, `(.L_x_6) ;  /* 0x0000000109f47547 */ /* 0x000fec000b800000 */
[----:B------:R-:W0:Y:S01]  /*0240*/  LDC.64 R4, c[0x0][0x388] ;  /* 0x0000e200ff047b82 */ /* 0x000e220000000a00 */
[----:B------:R-:W1:Y:S01]  /*0250*/  LDCU.64 UR4, c[0x0][0x390] ;  /* 0x00007200ff0477ac */ /* 0x000e620008000a00 */
[----:B------:R-:W-:Y:S02]  /*0260*/  LEA R7, R0, R0, 0x1 ;  /* 0x0000000000077211 */ /* 0x000fe400078e08ff */
[----:B------:R-:W-:Y:S01]  /*0270*/  MOV R19, RZ ;  /* 0x000000ff00137202 */ /* 0x000fe20000000f00 */
[----:B------:R-:W-:-:S04]  /*0280*/  ULOP3.LUT UR8, UR6, 0x7ffffffc, URZ, 0xc0, !UPT ;  /* 0x7ffffffc06087892 */ /* 0x000fc8000f8ec0ff */
[----:B------:R-:W-:Y:S02]  /*0290*/  UIADD3 UR9, UPT, UPT, -UR8, URZ, URZ ;  /* 0x000000ff08097290 */ /* 0x000fe4000fffe1ff */
[----:B------:R-:W-:Y:S01]  /*02a0*/  MOV R13, UR8 ;  /* 0x00000008000d7c02 */ /* 0x000fe20008000f00 */
[----:B-1----:R-:W-:-:S04]  /*02b0*/  UIADD3 UR4, UP1, UPT, UR4, 0x8, URZ ;  /* 0x0000000804047890 */ /* 0x002fc8000ff3e0ff */
[----:B------:R-:W-:Y:S01]  /*02c0*/  UIADD3.X UR5, UPT, UPT, URZ, UR5, URZ, UP1, !UPT ;  /* 0x00000005ff057290 */ /* 0x000fe20008ffe4ff */
[----:B0-----:R-:W-:-:S03]  /*02d0*/  IMAD.WIDE.U32 R4, R8, 0x3, R4 ;  /* 0x0000000308047825 */ /* 0x001fc600078e0004 */
[----:B------:R-:W-:Y:S02]  /*02e0*/  IADD3 R6, P0, PT, R4, 0x5, RZ ;  /* 0x0000000504067810 */ /* 0x000fe40007f1e0ff */
[----:B------:R-:W-:Y:S02]  /*02f0*/  MOV R4, UR4 ;  /* 0x0000000400047c02 */ /* 0x000fe40008000f00 */
[----:B------:R-:W-:Y:S02]  /*0300*/  IADD3.X R7, PT, PT, R5, R7, RZ, P0, !PT ;  /* 0x0000000705077210 */ /* 0x000fe400007fe4ff */
[----:B------:R-:W-:-:S07]  /*0310*/  MOV R5, UR5 ;  /* 0x0000000500057c02 */ /* 0x000fce0008000f00 */
.L_x_7:
[----:B------:R-:W2:Y:S04]  /*0320*/  LDG.E.S8 R15, desc[UR10][R6.64+-0x5] ;  /* 0xfffffb0a060f7981 */ /* 0x000ea8000c1e1300 */
[----:B------:R-:W3:Y:S04]  /*0330*/  LDG.E.S8 R17, desc[UR10][R6.64+-0x4] ;  /* 0xfffffc0a06117981 */ /* 0x000ee8000c1e1300 */
[----:B------:R-:W4:Y:S04]  /*0340*/  LDG.E.S8 R28, desc[UR10][R6.64+-0x3] ;  /* 0xfffffd0a061c7981 */ /* 0x000f28000c1e1300 */
[----:B------:R-:W5:Y:S04]  /*0350*/  LDG.E R27, desc[UR10][R4.64+-0x8] ;  /* 0xfffff80a041b7981 */ /* 0x000f68000c1e1900 */
[----:B------:R-:W4:Y:S04]  /*0360*/  LDG.E.S8 R21, desc[UR10][R6.64+-0x2] ;  /* 0xfffffe0a06157981 */ /* 0x000f28000c1e1300 */
[----:B------:R-:W4:Y:S04]  /*0370*/  LDG.E.S8 R22, desc[UR10][R6.64+-0x1] ;  /* 0xffffff0a06167981 */ /* 0x000f28000c1e1300 */
[----:B------:R-:W4:Y:S04]  /*0380*/  LDG.E.S8 R23, desc[UR10][R6.64] ;  /* 0x0000000a06177981 */ /* 0x000f28000c1e1300 */
[----:B------:R-:W4:Y:S04]  /*0390*/  LDG.E.S8 R26, desc[UR10][R6.64+0x1] ;  /* 0x0000010a061a7981 */ /* 0x000f28000c1e1300 */
[----:B------:R-:W4:Y:S04]  /*03a0*/  LDG.E.S8 R25, desc[UR10][R6.64+0x2] ;  /* 0x0000020a06197981 */ /* 0x000f28000c1e1300 */
[----:B------:R-:W4:Y:S04]  /*03b0*/  LDG.E.S8 R24, desc[UR10][R6.64+0x3] ;  /* 0x0000030a06187981 */ /* 0x000f28000c1e1300 */
[----:B------:R-:W4:Y:S04]  /*03c0*/  LDG.E.S8 R12, desc[UR10][R6.64+0x4] ;  /* 0x0000040a060c7981 */ /* 0x000f28000c1e1300 */
[----:B------:R-:W4:Y:S04]  /*03d0*/  LDG.E.S8 R14, desc[UR10][R6.64+0x5] ;  /* 0x0000050a060e7981 */ /* 0x000f28000c1e1300 */
[----:B------:R-:W4:Y:S01]  /*03e0*/  LDG.E R18, desc[UR10][R4.64] ;  /* 0x0000000a04127981 */ /* 0x000f22000c1e1900 */
[----:B--2---:R-:W5:Y:S08]  /*03f0*/  I2F.S16 R15, R15 ;  /* 0x0000000f000f7306 */ /* 0x004f700000101400 */
[----:B---3--:R-:W0:Y:S01]  /*0400*/  I2F.S16 R17, R17 ;  /* 0x0000001100117306 */ /* 0x008e220000101400 */
[----:B-----5:R-:W-:-:S07]  /*0410*/  FFMA R10, R15, R27, R10 ;  /* 0x0000001b0f0a7223 */ /* 0x020fce000000000a */
[----:B----4-:R-:W1:Y:S01]  /*0420*/  I2F.S16 R20, R28 ;  /* 0x0000001c00147306 */ /* 0x010e620000101400 */
[----:B------:R2:W3:Y:S01]  /*0430*/  LDG.E.S8 R15, desc[UR10][R6.64+0x6] ;  /* 0x0000060a060f7981 */ /* 0x0004e2000c1e1300 */
[----:B0-----:R-:W-:-:S03]  /*0440*/  FFMA R16, R27, R17, R16 ;  /* 0x000000111b107223 */ /* 0x001fc60000000010 */
[----:B------:R-:W4:Y:S01]  /*0450*/  LDG.E R17, desc[UR10][R4.64+-0x4] ;  /* 0xfffffc0a04117981 */ /* 0x000f22000c1e1900 */
[----:B-1----:R-:W-:-:S03]  /*0460*/  FFMA R20, R27, R20, R19 ;  /* 0x000000141b147223 */ /* 0x002fc60000000013 */
[----:B------:R0:W5:Y:S01]  /*0470*/  LDG.E R19, desc[UR10][R4.64+0x4] ;  /* 0x0000040a04137981 */ /* 0x000162000c1e1900 */
[----:B------:R-:W4:Y:S08]  /*0480*/  I2F.S16 R21, R21 ;  /* 0x0000001500157306 */ /* 0x000f300000101400 */
[----:B------:R-:W1:Y:S08]  /*0490*/  I2F.S16 R22, R22 ;  /* 0x0000001600167306 */ /* 0x000e700000101400 */
[----:B------:R-:W1:Y:S01]  /*04a0*/  I2F.S16 R23, R23 ;  /* 0x0000001700177306 */ /* 0x000e620000101400 */
[----:B------:R-:W-:-:S07]  /*04b0*/  UIADD3 UR9, UPT, UPT, UR9, 0x4, URZ ;  /* 0x0000000409097890 */ /* 0x000fce000fffe0ff */
[----:B------:R-:W1:Y:S08]  /*04c0*/  I2F.S16 R27, R26 ;  /* 0x0000001a001b7306 */ /* 0x000e700000101400 */
[----:B------:R-:W1:Y:S08]  /*04d0*/  I2F.S16 R25, R25 ;  /* 0x0000001900197306 */ /* 0x000e700000101400 */
[----:B------:R-:W1:Y:S01]  /*04e0*/  I2F.S16 R29, R24 ;  /* 0x00000018001d7306 */ /* 0x000e620000101400 */
[----:B------:R-:W-:-:S07]  /*04f0*/  UISETP.NE.AND UP1, UPT, UR9, URZ, UPT ;  /* 0x000000ff0900728c */ /* 0x000fce000bf25270 */
[----:B------:R-:W5:Y:S01]  /*0500*/  I2F.S16 R12, R12 ;  /* 0x0000000c000c7306 */ /* 0x000f620000101400 */
[----:B--2---:R-:W-:-:S07]  /*0510*/  IADD3 R6, P0, PT, R6, 0xc, RZ ;  /* 0x0000000c06067810 */ /* 0x004fce0007f1e0ff */
[----:B------:R-:W2:Y:S01]  /*0520*/  I2F.S16 R14, R14 ;  /* 0x0000000e000e7306 */ /* 0x000ea20000101400 */
[----:B------:R-:W-:Y:S02]  /*0530*/  IADD3.X R7, PT, PT, RZ, R7, RZ, P0, !PT ;  /* 0x00000007ff077210 */ /* 0x000fe400007fe4ff */
[----:B0-----:R-:W-:-:S04]  /*0540*/  IADD3 R4, P0, PT, R4, 0x10, RZ ;  /* 0x0000001004047810 */ /* 0x001fc80007f1e0ff */
[----:B------:R-:W-:Y:S01]  /*0550*/  IADD3.X R5, PT, PT, RZ, R5, RZ, P0, !PT ;  /* 0x00000005ff057210 */ /* 0x000fe200007fe4ff */
[----:B---3--:R-:W0:Y:S01]  /*0560*/  I2F.S16 R28, R15 ;  /* 0x0000000f001c7306 */ /* 0x008e220000101400 */
[----:B----4-:R-:W-:Y:S01]  /*0570*/  FFMA R10, R21, R17, R10 ;  /* 0x00000011150a7223 */ /* 0x010fe2000000000a */
[C---:B-1----:R-:W-:Y:S01]  /*0580*/  FFMA R21, R17.reuse, R22, R16 ;  /* 0x0000001611157223 */ /* 0x042fe20000000010 */
[----:B------:R-:W-:Y:S02]  /*0590*/  FFMA R20, R17, R23, R20 ;  /* 0x0000001711147223 */ /* 0x000fe40000000014 */
[----:B------:R-:W-:Y:S01]  /*05a0*/  FFMA R27, R27, R18, R10 ;  /* 0x000000121b1b7223 */ /* 0x000fe2000000000a */
[C---:B------:R-:W-:Y:S01]  /*05b0*/  FFMA R16, R18.reuse, R25, R21 ;  /* 0x0000001912107223 */ /* 0x040fe20000000015 */
[----:B------:R-:W-:Y:S02]  /*05c0*/  FFMA R29, R18, R29, R20 ;  /* 0x0000001d121d7223 */ /* 0x000fe40000000014 */
[----:B-----5:R-:W-:Y:S01]  /*05d0*/  FFMA R10, R12, R19, R27 ;  /* 0x000000130c0a7223 */ /* 0x020fe2000000001b */
[C---:B--2---:R-:W-:Y:S01]  /*05e0*/  FFMA R16, R19.reuse, R14, R16 ;  /* 0x0000000e13107223 */ /* 0x044fe20000000010 */
[----:B0-----:R-:W-:Y:S01]  /*05f0*/  FFMA R19, R19, R28, R29 ;  /* 0x0000001c13137223 */ /* 0x001fe2000000001d */
[----:B------:R-:W-:Y:S06]  /*0600*/  BRA.U UP1, `(.L_x_7) ;  /* 0xfffffffd01447547 */ /* 0x000fec000b83ffff */
.L_x_6:
[----:B------:R-:W-:Y:S05]  /*0610*/  BRA.U !UP0, `(.L_x_5) ;  /* 0x0000000108d07547 */ /* 0x000fea000b800000 */
[----:B------:R-:W-:Y:S02]  /*0620*/  UISETP.NE.AND UP0, UPT, UR7, 0x1, UPT ;  /* 0x000000010700788c */ /* 0x000fe4000bf05270 */
[----:B------:R-:W-:-:S04]  /*0630*/  ULOP3.LUT UR4, UR6, 0x1, URZ, 0xc0, !UPT ;  /* 0x0000000106047892 */ /* 0x000fc8000f8ec0ff */
[----:B------:R-:W-:-:S03]  /*0640*/  UISETP.NE.U32.AND UP1, UPT, UR4, 0x1, UPT ;  /* 0x000000010400788c */ /* 0x000fc6000bf25070 */
[----:B------:R-:W-:Y:S08]  /*0650*/  BRA.U !UP0, `(.L_x_8) ;  /* 0x0000000108747547 */ /* 0x000ff0000b800000 */
[----:B------:R-:W0:Y:S01]  /*0660*/  LDC.64 R6, c[0x0][0x388] ;  /* 0x0000e200ff067b82 */ /* 0x000e220000000a00 */
[----:B------:R-:W-:-:S04]  /*0670*/  IADD3 R15, P0, PT, R13, R8, RZ ;  /* 0x000000080d0f7210 */ /* 0x000fc80007f1e0ff */
[----:B------:R-:W-:-:S03]  /*0680*/  IADD3.X R12, PT, PT, RZ, R0, RZ, P0, !PT ;  /* 0x00000000ff0c7210 */ /* 0x000fc600007fe4ff */
[----:B------:R-:W1:Y:S01]  /*0690*/  LDC.64 R4, c[0x0][0x390] ;  /* 0x0000e400ff047b82 */ /* 0x000e620000000a00 */
[----:B0-----:R-:W-:Y:S01]  /*06a0*/  IMAD.WIDE.U32 R6, R15, 0x3, R6 ;  /* 0x000000030f067825 */ /* 0x001fe200078e0006 */
[----:B------:R-:W-:-:S04]  /*06b0*/  LEA R15, R12, R12, 0x1 ;  /* 0x0000000c0c0f7211 */ /* 0x000fc800078e08ff */
[----:B------:R-:W-:-:S05]  /*06c0*/  IADD3 R7, PT, PT, R7, R15, RZ ;  /* 0x0000000f07077210 */ /* 0x000fca0007ffe0ff */
        /* <DEDUP_REMOVED lines=22> */
.L_x_8:
[----:B------:R-:W-:Y:S05]  /*0830*/  BRA.U UP1, `(.L_x_5) ;  /* 0x0000000101487547 */ /* 0x000fea000b800000 */
[----:B------:R-:W0:Y:S01]  /*0840*/  LDC.64 R6, c[0x0][0x388] ;  /* 0x0000e200ff067b82 */ /* 0x000e220000000a00 */
[----:B------:R-:W-:-:S04]  /*0850*/  IADD3 R9, P0, PT, R13, R8, RZ ;  /* 0x000000080d097210 */ /* 0x000fc80007f1e0ff */
[----:B------:R-:W-:-:S03]  /*0860*/  IADD3.X R0, PT, PT, RZ, R0, RZ, P0, !PT ;  /* 0x00000000ff007210 */ /* 0x000fc600007fe4ff */
[----:B------:R-:W1:Y:S01]  /*0870*/  LDC.64 R4, c[0x0][0x390] ;  /* 0x0000e400ff047b82 */ /* 0x000e620000000a00 */
[----:B0-----:R-:W-:-:S04]  /*0880*/  IMAD.WIDE.U32 R6, R9, 0x3, R6 ;  /* 0x0000000309067825 */ /* 0x001fc800078e0006 */
[----:B------:R-:W-:-:S05]  /*0890*/  IMAD R9, R0, 0x3, RZ ;  /* 0x0000000300097824 */ /* 0x000fca00078e02ff */
        /* <DEDUP_REMOVED lines=12> */
.L_x_5:
[----:B------:R-:W0:Y:S01]  /*0960*/  LDC.64 R4, c[0x0][0x380] ;  /* 0x0000e000ff047b82 */ /* 0x000e220000000a00 */
[----:B------:R-:W-:Y:S01]  /*0970*/  MOV R3, RZ ;  /* 0x000000ff00037202 */ /* 0x000fe20000000f00 */
[----:B------:R-:W1:Y:S02]  /*0980*/  F2I.TRUNC.NTZ R7, R10 ;  /* 0x0000000a00077305 */ /* 0x000e64000020f100 */
[----:B------:R-:W-:-:S04]  /*0990*/  IMAD.WIDE.U32 R2, R11, UR15, R2 ;  /* 0x0000000f0b027c25 */ /* 0x000fc8000f8e0002 */
[----:B------:R-:W-:Y:S02]  /*09a0*/  IMAD R11, R11, UR12, RZ ;  /* 0x0000000c0b0b7c24 */ /* 0x000fe4000f8e02ff */
[----:B------:R-:W2:Y:S03]  /*09b0*/  F2I.TRUNC.NTZ R9, R16 ;  /* 0x0000001000097305 */ /* 0x000ea6000020f100 */
[----:B------:R-:W-:-:S05]  /*09c0*/  IADD3 R0, PT, PT, R3, R11, RZ ;  /* 0x0000000b03007210 */ /* 0x000fca0007ffe0ff */
[----:B------:R-:W3:Y:S01]  /*09d0*/  F2I.TRUNC.NTZ R19, R19 ;  /* 0x0000001300137305 */ /* 0x000ee2000020f100 */
[----:B0-----:R-:W-:-:S04]  /*09e0*/  IMAD.WIDE.U32 R2, R2, 0x3, R4 ;  /* 0x0000000302027825 */ /* 0x001fc800078e0004 */
[----:B------:R-:W-:-:S05]  /*09f0*/  IMAD R5, R0, 0x3, RZ ;  /* 0x0000000300057824 */ /* 0x000fca00078e02ff */
[----:B------:R-:W-:-:S05]  /*0a00*/  IADD3 R3, PT, PT, R3, R5, RZ ;  /* 0x0000000503037210 */ /* 0x000fca0007ffe0ff */
[----:B-1----:R-:W-:Y:S04]  /*0a10*/  STG.E.U8 desc[UR10][R2.64], R7 ;  /* 0x0000000702007986 */ /* 0x002fe8000c10110a */
[----:B--2---:R-:W-:Y:S04]  /*0a20*/  STG.E.U8 desc[UR10][R2.64+0x1], R9 ;  /* 0x0000010902007986 */ /* 0x004fe8000c10110a */
[----:B---3--:R-:W-:Y:S01]  /*0a30*/  STG.E.U8 desc[UR10][R2.64+0x2], R19 ;  /* 0x0000021302007986 */ /* 0x008fe2000c10110a */
[----:B------:R-:W-:Y:S05]  /*0a40*/  EXIT ;  /* 0x000000000000794d */ /* 0x000fea0003800000 */
.L_x_9:
        /* <DEDUP_REMOVED lines=11> */
.L_x_11:


//--------------------- .nv.shared.reserved.0     --------------------------
	.section	.nv.shared.reserved.0,"aw",@nobits
	.weak		__nv_reservedSMEM_offset_0_alias
	.size		__nv_reservedSMEM_offset_0_alias, 0, 64
	.other		__nv_reservedSMEM_offset_0_alias,@"STO_CUDA_RESERVED_SHARED STV_DEFAULT"
__nv_reservedSMEM_offset_0_alias:
	.zero		0
	.zero		64


//--------------------- .nv.constant0._Z14dev_convolve_yPcS_Pfiiiii --------------------------
	.section	.nv.constant0._Z14dev_convolve_yPcS_Pfiiiii,"a",@progbits
	.sectionflags	@""
	.align	4
.nv.constant0._Z14dev_convolve_yPcS_Pfiiiii:
	.zero		940


//--------------------- .nv.constant0._Z14dev_convolve_xPcS_Pfiiiii --------------------------
	.section	.nv.constant0._Z14dev_convolve_xPcS_Pfiiiii,"a",@progbits
	.sectionflags	@""
	.align	4
.nv.constant0._Z14dev_convolve_xPcS_Pfiiiii:
	.zero		940


//--------------------- SYMBOLS --------------------------

	.type		.nv.reservedSmem.offset0,@object
	.size		.nv.reservedSmem.offset0,0x4
